	.target	sm_100a

	.elftype	@"ET_EXEC"


//--------------------- .note.nv.tkinfo           --------------------------
	.section	.note.nv.tkinfo,"",@"SHT_NOTE"
	.sectionflags	@"SHF_NOTE_NV_TKINFO"
	.tkinfo
        /*0018*/ 	.word	0x00000002
        /*0030*/ 	.string	""
        /*0030*/ 	.string	"ptxas"
        /*0030*/ 	.string	"Cuda compilation tools, release 13.0, V13.0.88"
        /*0030*/ 	.string	"Build cuda_13.0.r13.0/compiler.36424714_0"
        /*0030*/ 	.string	"-arch sm_100a -m 64 "



//--------------------- .note.nv.cuinfo           --------------------------
	.section	.note.nv.cuinfo,"",@"SHT_NOTE"
	.sectionflags	@"SHF_NOTE_NV_CUINFO"
        /*0018*/ 	.short	0x0002
        /*001a*/ 	.short	0x0064
        /*001c*/ 	.short	0x0082
	.zero		2


//--------------------- .nv.info                  --------------------------
	.section	.nv.info,"",@"SHT_CUDA_INFO"
	.align	4


	//----- nvinfo : EIATTR_REGCOUNT
	.align		4
        /*0000*/ 	.byte	0x04, 0x2f
        /*0002*/ 	.short	(.L_19 - .L_18)
	.align		4
.L_18:
        /*0004*/ 	.word	index@(_ZN7cutlass13device_kernelINS_4conv6kernel13ConvUniversalINS1_16ConvProblemShapeILNS1_8OperatorE1ELi3EEENS1_10collective14CollectiveConvINS1_47MainloopSm100TmaUmmaWarpSpecializedImplicitGemmILS5_1ELi8ELi3ELi1ELi2EN4cute5tupleIJNSA_1CILi2EEENSC_ILi1EEESE_EEEEENSB_IJNSC_ILi64EEENSC_ILi128EEENSB_IJNSC_ILi32EEEEEEEEENS_10tfloat32_tESM_NSA_8TiledMMAINSA_8MMA_AtomIJNSA_17SM100_MMA_TF32_SSISM_SM_fLi64ELi128ELNSA_4UMMA5MajorE0ELSR_1ELNSQ_7ScaleInE0ELSS_0EEEEEENSA_6LayoutINSB_IJSE_SE_SE_EEENSB_IJNSC_ILi0EEESX_SX_EEEEENSB_IJNSA_10UnderscoreES10_S10_EEEEENS7_6detail27Sm100ImplicitGemmTileTraitsINSA_20SM90_TMA_LOAD_IM2COLENSA_14ComposedLayoutINSA_7SwizzleILi3ELi4ELi3EEENSA_18smem_ptr_flag_bitsILi32EEENSV_INSB_IJNSC_ILi8EEESJ_EEENSB_IJSJ_SE_EEEEEEEvEENS14_INSA_23SM90_TMA_LOAD_MULTICASTENS16_INS17_ILi2ELi5ELi2EEES1A_NSV_INSB_IJSJ_NSC_ILi4EEEEEENSB_IJSE_SJ_EEEEEEEvEEEENS_8epilogue10collective18CollectiveEpilogueINS1Q_23Sm100TmaWarpSpecializedILi4ELi2ELi16ELb1ELb0EEEJSL_NSB_IJNSV_ISH_SE_EENSV_ISJ_SE_EEEEESM_NSB_IJNSB_IJllllEEESE_SX_EEESM_S1Z_NS1Q_6fusion15FusionCallbacksIS1U_NS20_17LinearCombinationISM_fSM_fLNS_15FloatRoundStyleE2EEESL_S1X_JEEENSA_5SM1004TMEM4LOAD26SM100_TMEM_LOAD_16dp128b8xES15_S1F_NSA_17SM75_U32x4_LDSM_NENSA_21SM90_TMA_STORE_IM2COLES1F_NSA_17SM90_U32x4_STSM_NENSA_39AutoVectorizingCopyWithAssumedAlignmentILi128EEEEEEvvEEEEvNT_6ParamsE)
        /*0008*/ 	.word	0x0000005e


	//----- nvinfo : EIATTR_FRAME_SIZE
	.align		4
.L_19:
        /*000c*/ 	.byte	0x04, 0x11
        /*000e*/ 	.short	(.L_21 - .L_20)
	.align		4
.L_20:
        /*0010*/ 	.word	index@($__internal_2_$__cuda_sm10x_tcgen05_guardrail_trap_unallocated_columns_being_dealloced)
        /*0014*/ 	.word	0x00000008


	//----- nvinfo : EIATTR_FRAME_SIZE
	.align		4
.L_21:
        /*0018*/ 	.byte	0x04, 0x11
        /*001a*/ 	.short	(.L_23 - .L_22)
	.align		4
.L_22:
        /*001c*/ 	.word	index@($__internal_1_$__cuda_sm10x_tcgen05_guardrail_trap_phase_invalid_during_alloc)
        /*0020*/ 	.word	0x00000008


	//----- nvinfo : EIATTR_FRAME_SIZE
	.align		4
.L_23:
        /*0024*/ 	.byte	0x04, 0x11
        /*0026*/ 	.short	(.L_25 - .L_24)
	.align		4
.L_24:
        /*0028*/ 	.word	index@($__internal_0_$__cuda_sm10x_tcgen05_guardrail_trap_col_being_dealloced_not_returned_by_alloc)
        /*002c*/ 	.word	0x00000008


	//----- nvinfo : EIATTR_FRAME_SIZE
	.align		4
.L_25:
        /*0030*/ 	.byte	0x04, 0x11
        /*0032*/ 	.short	(.L_27 - .L_26)
	.align		4
.L_26:
        /*0034*/ 	.word	index@(_ZN7cutlass13device_kernelINS_4conv6kernel13ConvUniversalINS1_16ConvProblemShapeILNS1_8OperatorE1ELi3EEENS1_10collective14CollectiveConvINS1_47MainloopSm100TmaUmmaWarpSpecializedImplicitGemmILS5_1ELi8ELi3ELi1ELi2EN4cute5tupleIJNSA_1CILi2EEENSC_ILi1EEESE_EEEEENSB_IJNSC_ILi64EEENSC_ILi128EEENSB_IJNSC_ILi32EEEEEEEEENS_10tfloat32_tESM_NSA_8TiledMMAINSA_8MMA_AtomIJNSA_17SM100_MMA_TF32_SSISM_SM_fLi64ELi128ELNSA_4UMMA5MajorE0ELSR_1ELNSQ_7ScaleInE0ELSS_0EEEEEENSA_6LayoutINSB_IJSE_SE_SE_EEENSB_IJNSC_ILi0EEESX_SX_EEEEENSB_IJNSA_10UnderscoreES10_S10_EEEEENS7_6detail27Sm100ImplicitGemmTileTraitsINSA_20SM90_TMA_LOAD_IM2COLENSA_14ComposedLayoutINSA_7SwizzleILi3ELi4ELi3EEENSA_18smem_ptr_flag_bitsILi32EEENSV_INSB_IJNSC_ILi8EEESJ_EEENSB_IJSJ_SE_EEEEEEEvEENS14_INSA_23SM90_TMA_LOAD_MULTICASTENS16_INS17_ILi2ELi5ELi2EEES1A_NSV_INSB_IJSJ_NSC_ILi4EEEEEENSB_IJSE_SJ_EEEEEEEvEEEENS_8epilogue10collective18CollectiveEpilogueINS1Q_23Sm100TmaWarpSpecializedILi4ELi2ELi16ELb1ELb0EEEJSL_NSB_IJNSV_ISH_SE_EENSV_ISJ_SE_EEEEESM_NSB_IJNSB_IJllllEEESE_SX_EEESM_S1Z_NS1Q_6fusion15FusionCallbacksIS1U_NS20_17LinearCombinationISM_fSM_fLNS_15FloatRoundStyleE2EEESL_S1X_JEEENSA_5SM1004TMEM4LOAD26SM100_TMEM_LOAD_16dp128b8xES15_S1F_NSA_17SM75_U32x4_LDSM_NENSA_21SM90_TMA_STORE_IM2COLES1F_NSA_17SM90_U32x4_STSM_NENSA_39AutoVectorizingCopyWithAssumedAlignmentILi128EEEEEEvvEEEEvNT_6ParamsE)
        /*0038*/ 	.word	0x00000008


	//----- nvinfo : EIATTR_MIN_STACK_SIZE
	.align		4
.L_27:
        /*003c*/ 	.byte	0x04, 0x12
        /*003e*/ 	.short	(.L_29 - .L_28)
	.align		4
.L_28:
        /*0040*/ 	.word	index@(_ZN7cutlass13device_kernelINS_4conv6kernel13ConvUniversalINS1_16ConvProblemShapeILNS1_8OperatorE1ELi3EEENS1_10collective14CollectiveConvINS1_47MainloopSm100TmaUmmaWarpSpecializedImplicitGemmILS5_1ELi8ELi3ELi1ELi2EN4cute5tupleIJNSA_1CILi2EEENSC_ILi1EEESE_EEEEENSB_IJNSC_ILi64EEENSC_ILi128EEENSB_IJNSC_ILi32EEEEEEEEENS_10tfloat32_tESM_NSA_8TiledMMAINSA_8MMA_AtomIJNSA_17SM100_MMA_TF32_SSISM_SM_fLi64ELi128ELNSA_4UMMA5MajorE0ELSR_1ELNSQ_7ScaleInE0ELSS_0EEEEEENSA_6LayoutINSB_IJSE_SE_SE_EEENSB_IJNSC_ILi0EEESX_SX_EEEEENSB_IJNSA_10UnderscoreES10_S10_EEEEENS7_6detail27Sm100ImplicitGemmTileTraitsINSA_20SM90_TMA_LOAD_IM2COLENSA_14ComposedLayoutINSA_7SwizzleILi3ELi4ELi3EEENSA_18smem_ptr_flag_bitsILi32EEENSV_INSB_IJNSC_ILi8EEESJ_EEENSB_IJSJ_SE_EEEEEEEvEENS14_INSA_23SM90_TMA_LOAD_MULTICASTENS16_INS17_ILi2ELi5ELi2EEES1A_NSV_INSB_IJSJ_NSC_ILi4EEEEEENSB_IJSE_SJ_EEEEEEEvEEEENS_8epilogue10collective18CollectiveEpilogueINS1Q_23Sm100TmaWarpSpecializedILi4ELi2ELi16ELb1ELb0EEEJSL_NSB_IJNSV_ISH_SE_EENSV_ISJ_SE_EEEEESM_NSB_IJNSB_IJllllEEESE_SX_EEESM_S1Z_NS1Q_6fusion15FusionCallbacksIS1U_NS20_17LinearCombinationISM_fSM_fLNS_15FloatRoundStyleE2EEESL_S1X_JEEENSA_5SM1004TMEM4LOAD26SM100_TMEM_LOAD_16dp128b8xES15_S1F_NSA_17SM75_U32x4_LDSM_NENSA_21SM90_TMA_STORE_IM2COLES1F_NSA_17SM90_U32x4_STSM_NENSA_39AutoVectorizingCopyWithAssumedAlignmentILi128EEEEEEvvEEEEvNT_6ParamsE)
        /*0044*/ 	.word	0x00000008
.L_29:


//--------------------- .nv.compat                --------------------------
	.section	.nv.compat,"",@"SHT_CUDA_COMPAT_INFO"
	.align	4
        /*0000*/ 	.byte	0x02, 0x09, 0x01, 0x00, 0x02, 0x02, 0x02, 0x00, 0x02, 0x05, 0x05, 0x00, 0x03, 0x07, 0x01, 0x01
        /*0010*/ 	.byte	0x02, 0x03, 0x01, 0x00, 0x02, 0x06, 0x01, 0x00, 0x04, 0x0b, 0x08, 0x00, 0x09, 0x00, 0x00, 0x00
        /*0020*/ 	.byte	0x00, 0x00, 0x00, 0x00


//--------------------- .nv.info._ZN7cutlass13device_kernelINS_4conv6kernel13ConvUniversalINS1_16ConvProblemShapeILNS1_8OperatorE1ELi3EEENS1_10collective14CollectiveConvINS1_47MainloopSm100TmaUmmaWarpSpecializedImplicitGemmILS5_1ELi8ELi3ELi1ELi2EN4cute5tupleIJNSA_1CILi2EEENSC_ILi1EEESE_EEEEENSB_IJNSC_ILi64EEENSC_ILi128EEENSB_IJNSC_ILi32EEEEEEEEENS_10tfloat32_tESM_NSA_8TiledMMAINSA_8MMA_AtomIJNSA_17SM100_MMA_TF32_SSISM_SM_fLi64ELi128ELNSA_4UMMA5MajorE0ELSR_1ELNSQ_7ScaleInE0ELSS_0EEEEEENSA_6LayoutINSB_IJSE_SE_SE_EEENSB_IJNSC_ILi0EEESX_SX_EEEEENSB_IJNSA_10UnderscoreES10_S10_EEEEENS7_6detail27Sm100ImplicitGemmTileTraitsINSA_20SM90_TMA_LOAD_IM2COLENSA_14ComposedLayoutINSA_7SwizzleILi3ELi4ELi3EEENSA_18smem_ptr_flag_bitsILi32EEENSV_INSB_IJNSC_ILi8EEESJ_EEENSB_IJSJ_SE_EEEEEEEvEENS14_INSA_23SM90_TMA_LOAD_MULTICASTENS16_INS17_ILi2ELi5ELi2EEES1A_NSV_INSB_IJSJ_NSC_ILi4EEEEEENSB_IJSE_SJ_EEEEEEEvEEEENS_8epilogue10collective18CollectiveEpilogueINS1Q_23Sm100TmaWarpSpecializedILi4ELi2ELi16ELb1ELb0EEEJSL_NSB_IJNSV_ISH_SE_EENSV_ISJ_SE_EEEEESM_NSB_IJNSB_IJllllEEESE_SX_EEESM_S1Z_NS1Q_6fusion15FusionCallbacksIS1U_NS20_17LinearCombinationISM_fSM_fLNS_15FloatRoundStyleE2EEESL_S1X_JEEENSA_5SM1004TMEM4LOAD26SM100_TMEM_LOAD_16dp128b8xES15_S1F_NSA_17SM75_U32x4_LDSM_NENSA_21SM90_TMA_STORE_IM2COLES1F_NSA_17SM90_U32x4_STSM_NENSA_39AutoVectorizingCopyWithAssumedAlignmentILi128EEEEEEvvEEEEvNT_6ParamsE --------------------------
	.section	.nv.info._ZN7cutlass13device_kernelINS_4conv6kernel13ConvUniversalINS1_16ConvProblemShapeILNS1_8OperatorE1ELi3EEENS1_10collective14CollectiveConvINS1_47MainloopSm100TmaUmmaWarpSpecializedImplicitGemmILS5_1ELi8ELi3ELi1ELi2EN4cute5tupleIJNSA_1CILi2EEENSC_ILi1EEESE_EEEEENSB_IJNSC_ILi64EEENSC_ILi128EEENSB_IJNSC_ILi32EEEEEEEEENS_10tfloat32_tESM_NSA_8TiledMMAINSA_8MMA_AtomIJNSA_17SM100_MMA_TF32_SSISM_SM_fLi64ELi128ELNSA_4UMMA5MajorE0ELSR_1ELNSQ_7ScaleInE0ELSS_0EEEEEENSA_6LayoutINSB_IJSE_SE_SE_EEENSB_IJNSC_ILi0EEESX_SX_EEEEENSB_IJNSA_10UnderscoreES10_S10_EEEEENS7_6detail27Sm100ImplicitGemmTileTraitsINSA_20SM90_TMA_LOAD_IM2COLENSA_14ComposedLayoutINSA_7SwizzleILi3ELi4ELi3EEENSA_18smem_ptr_flag_bitsILi32EEENSV_INSB_IJNSC_ILi8EEESJ_EEENSB_IJSJ_SE_EEEEEEEvEENS14_INSA_23SM90_TMA_LOAD_MULTICASTENS16_INS17_ILi2ELi5ELi2EEES1A_NSV_INSB_IJSJ_NSC_ILi4EEEEEENSB_IJSE_SJ_EEEEEEEvEEEENS_8epilogue10collective18CollectiveEpilogueINS1Q_23Sm100TmaWarpSpecializedILi4ELi2ELi16ELb1ELb0EEEJSL_NSB_IJNSV_ISH_SE_EENSV_ISJ_SE_EEEEESM_NSB_IJNSB_IJllllEEESE_SX_EEESM_S1Z_NS1Q_6fusion15FusionCallbacksIS1U_NS20_17LinearCombinationISM_fSM_fLNS_15FloatRoundStyleE2EEESL_S1X_JEEENSA_5SM1004TMEM4LOAD26SM100_TMEM_LOAD_16dp128b8xES15_S1F_NSA_17SM75_U32x4_LDSM_NENSA_21SM90_TMA_STORE_IM2COLES1F_NSA_17SM90_U32x4_STSM_NENSA_39AutoVectorizingCopyWithAssumedAlignmentILi128EEEEEEvvEEEEvNT_6ParamsE,"",@"SHT_CUDA_INFO"
	.sectionflags	@""
	.align	4


	//----- nvinfo : EIATTR_CUDA_API_VERSION
	.align		4
        /*0000*/ 	.byte	0x04, 0x37
        /*0002*/ 	.short	(.L_31 - .L_30)
.L_30:
        /*0004*/ 	.word	0x00000082


	//----- nvinfo : EIATTR_KPARAM_INFO
	.align		4
.L_31:
        /*0008*/ 	.byte	0x04, 0x17
        /*000a*/ 	.short	(.L_33 - .L_32)
.L_32:
        /*000c*/ 	.word	0x00000000
        /*0010*/ 	.short	0x0000
        /*0012*/ 	.short	0x0000
        /*0014*/ 	.byte	0x00, 0xf0, 0x01, 0x24


	//----- nvinfo : EIATTR_AT_ENTRY_FRAGMENTS
	.align		4
.L_33:
        /*0018*/ 	.byte	0x04, 0x4f
        /*001a*/ 	.short	(.L_35 - .L_34)


	//   ....[0]....
.L_34:
        /*001c*/ 	.word	0x00000006


	//----- nvinfo : EIATTR_RESERVED_SMEM_USED
	.align		4
.L_35:
        /*0020*/ 	.byte	0x01, 0x41
	.zero		2


	//----- nvinfo : EIATTR_SPARSE_MMA_MASK
	.align		4
        /*0024*/ 	.byte	0x03, 0x50
        /*0026*/ 	.short	0x0000


	//----- nvinfo : EIATTR_TCGEN05_1CTA_USED
	.align		4
        /*0028*/ 	.byte	0x01, 0x51
	.zero		2


	//----- nvinfo : EIATTR_MAXREG_COUNT
	.align		4
        /*002c*/ 	.byte	0x03, 0x1b
        /*002e*/ 	.short	0x00ff


	//----- nvinfo : EIATTR_NUM_BARRIERS
	.align		4
        /*0030*/ 	.byte	0x02, 0x4c
        /*0032*/ 	.byte	0x07
	.zero		1


	//----- nvinfo : EIATTR_EXTERNS
	.align		4
        /*0034*/ 	.byte	0x04, 0x0f
        /*0036*/ 	.short	(.L_37 - .L_36)


	//   ....[0]....
	.align		4
.L_36:
        /*0038*/ 	.word	index@(__assertfail)


	//----- nvinfo : EIATTR_MERCURY_ISA_VERSION
	.align		4
.L_37:
        /*003c*/ 	.byte	0x03, 0x5f
        /*003e*/ 	.short	0x0101


	//----- nvinfo : EIATTR_INT_WARP_WIDE_INSTR_OFFSETS
	.align		4
        /*0040*/ 	.byte	0x04, 0x31
        /*0042*/ 	.short	(.L_39 - .L_38)


	//   ....[0]....
.L_38:
        /*0044*/ 	.word	0x00004460


	//   ....[1]....
        /*0048*/ 	.word	0x00004480


	//   ....[2]....
        /*004c*/ 	.word	0x000044b0


	//   ....[3]....
        /*0050*/ 	.word	0x00005220


	//   ....[4]....
        /*0054*/ 	.word	0x00005290


	//   ....[5]....
        /*0058*/ 	.word	0x000053a0


	//   ....[6]....
        /*005c*/ 	.word	0x00005420


	//   ....[7]....
        /*0060*/ 	.word	0x00005520


	//   ....[8]....
        /*0064*/ 	.word	0x000055a0


	//   ....[9]....
        /*0068*/ 	.word	0x000056c0


	//   ....[10]....
        /*006c*/ 	.word	0x000057d0


	//----- nvinfo : EIATTR_COOP_GROUP_MASK_REGIDS
	.align		4
.L_39:
        /*0070*/ 	.byte	0x04, 0x29
        /*0072*/ 	.short	(.L_41 - .L_40)


	//   ....[0]....
.L_40:
        /*0074*/ 	.word	0xffffffff


	//   ....[1]....
        /*0078*/ 	.word	0xffffffff


	//   ....[2]....
        /*007c*/ 	.word	0xffffffff


	//   ....[3]....
        /*0080*/ 	.word	0xffffffff


	//   ....[4]....
        /*0084*/ 	.word	0xffffffff


	//   ....[5]....
        /*0088*/ 	.word	0xffffffff


	//   ....[6]....
        /*008c*/ 	.word	0xffffffff


	//   ....[7]....
        /*0090*/ 	.word	0xffffffff


	//   ....[8]....
        /*0094*/ 	.word	0xffffffff


	//   ....[9]....
        /*0098*/ 	.word	0xffffffff


	//   ....[10]....
        /*009c*/ 	.word	0xffffffff


	//   ....[11]....
        /*00a0*/ 	.word	0xffffffff


	//   ....[12]....
        /*00a4*/ 	.word	0xffffffff


	//----- nvinfo : EIATTR_COOP_GROUP_INSTR_OFFSETS
	.align		4
.L_41:
        /*00a8*/ 	.byte	0x04, 0x28
        /*00aa*/ 	.short	(.L_43 - .L_42)


	//   ....[0]....
.L_42:
        /*00ac*/ 	.word	0x00000090


	//   ....[1]....
        /*00b0*/ 	.word	0x000004f0


	//   ....[2]....
        /*00b4*/ 	.word	0x00000730


	//   ....[3]....
        /*00b8*/ 	.word	0x000008d0


	//   ....[4]....
        /*00bc*/ 	.word	0x000009d0


	//   ....[5]....
        /*00c0*/ 	.word	0x00000b20


	//   ....[6]....
        /*00c4*/ 	.word	0x00000d20


	//   ....[7]....
        /*00c8*/ 	.word	0x00002900


	//   ....[8]....
        /*00cc*/ 	.word	0x00003770


	//   ....[9]....
        /*00d0*/ 	.word	0x00003980


	//   ....[10]....
        /*00d4*/ 	.word	0x000039b0


	//   ....[11]....
        /*00d8*/ 	.word	0x00004340


	//   ....[12]....
        /*00dc*/ 	.word	0x00004580


	//----- nvinfo : EIATTR_VRC_CTA_INIT_COUNT
	.align		4
.L_43:
        /*00e0*/ 	.byte	0x02, 0x4a
        /*00e2*/ 	.byte	0x80
	.zero		1


	//----- nvinfo : EIATTR_SYSCALL_OFFSETS
	.align		4
        /*00e4*/ 	.byte	0x04, 0x46
        /*00e6*/ 	.short	(.L_45 - .L_44)


	//   ....[0]....
.L_44:
        /*00e8*/ 	.word	0x00006410


	//   ....[1]....
        /*00ec*/ 	.word	0x00006500


	//   ....[2]....
        /*00f0*/ 	.word	0x00006f00


	//   ....[3]....
        /*00f4*/ 	.word	0x00007900


	//   ....[4]....
        /*00f8*/ 	.word	0x00008290


	//   ....[5]....
        /*00fc*/ 	.word	0x00008c00


	//----- nvinfo : EIATTR_MBARRIER_INSTR_OFFSETS
	.align		4
.L_45:
        /*0100*/ 	.byte	0x04, 0x39
        /*0102*/ 	.short	(.L_47 - .L_46)


	//   ....[0]....
.L_46:
        /*0104*/ 	.word	0x00000610
        /*0108*/ 	.word	0x000000ff
        /*010c*/ 	.word	0x00000000
        /*0110*/ 	.short	0x0100
        /*0112*/ 	.byte	0x04
	.zero		1


	//   ....[1]....
        /*0114*/ 	.word	0x00000620
        /*0118*/ 	.word	0x000000ff
        /*011c*/ 	.word	0x00000040
        /*0120*/ 	.short	0x0100
        /*0122*/ 	.byte	0x04
	.zero		1


	//   ....[2]....
        /*0124*/ 	.word	0x00000630
        /*0128*/ 	.word	0x000000ff
        /*012c*/ 	.word	0x00000008
        /*0130*/ 	.short	0x0100
        /*0132*/ 	.byte	0x04
	.zero		1


	//   ....[3]....
        /*0134*/ 	.word	0x00000640
        /*0138*/ 	.word	0x000000ff
        /*013c*/ 	.word	0x00000048
        /*0140*/ 	.short	0x0100
        /*0142*/ 	.byte	0x04
	.zero		1


	//   ....[4]....
        /*0144*/ 	.word	0x00000650
        /*0148*/ 	.word	0x000000ff
        /*014c*/ 	.word	0x00000010
        /*0150*/ 	.short	0x0100
        /*0152*/ 	.byte	0x04
	.zero		1


	//   ....[5]....
        /*0154*/ 	.word	0x00000660
        /*0158*/ 	.word	0x000000ff
        /*015c*/ 	.word	0x00000050
        /*0160*/ 	.short	0x0100
        /*0162*/ 	.byte	0x04
	.zero		1


	//   ....[6]....
        /*0164*/ 	.word	0x00000670
        /*0168*/ 	.word	0x000000ff
        /*016c*/ 	.word	0x00000018
        /*0170*/ 	.short	0x0100
        /*0172*/ 	.byte	0x04
	.zero		1


	//   ....[7]....
        /*0174*/ 	.word	0x00000680
        /*0178*/ 	.word	0x000000ff
        /*017c*/ 	.word	0x00000058
        /*0180*/ 	.short	0x0100
        /*0182*/ 	.byte	0x04
	.zero		1


	//   ....[8]....
        /*0184*/ 	.word	0x00000690
        /*0188*/ 	.word	0x000000ff
        /*018c*/ 	.word	0x00000020
        /*0190*/ 	.short	0x0100
        /*0192*/ 	.byte	0x04
	.zero		1


	//   ....[9]....
        /*0194*/ 	.word	0x000006a0
        /*0198*/ 	.word	0x000000ff
        /*019c*/ 	.word	0x00000060
        /*01a0*/ 	.short	0x0100
        /*01a2*/ 	.byte	0x04
	.zero		1


	//   ....[10]....
        /*01a4*/ 	.word	0x000006b0
        /*01a8*/ 	.word	0x000000ff
        /*01ac*/ 	.word	0x00000028
        /*01b0*/ 	.short	0x0100
        /*01b2*/ 	.byte	0x04
	.zero		1


	//   ....[11]....
        /*01b4*/ 	.word	0x000006c0
        /*01b8*/ 	.word	0x000000ff
        /*01bc*/ 	.word	0x00000068
        /*01c0*/ 	.short	0x0100
        /*01c2*/ 	.byte	0x04
	.zero		1


	//   ....[12]....
        /*01c4*/ 	.word	0x000006d0
        /*01c8*/ 	.word	0x000000ff
        /*01cc*/ 	.word	0x00000030
        /*01d0*/ 	.short	0x0100
        /*01d2*/ 	.byte	0x04
	.zero		1


	//   ....[13]....
        /*01d4*/ 	.word	0x000006e0
        /*01d8*/ 	.word	0x000000ff
        /*01dc*/ 	.word	0x00000070
        /*01e0*/ 	.short	0x0100
        /*01e2*/ 	.byte	0x04
	.zero		1


	//   ....[14]....
        /*01e4*/ 	.word	0x000006f0
        /*01e8*/ 	.word	0x000000ff
        /*01ec*/ 	.word	0x00000038
        /*01f0*/ 	.short	0x0100
        /*01f2*/ 	.byte	0x04
	.zero		1


	//   ....[15]....
        /*01f4*/ 	.word	0x00000700
        /*01f8*/ 	.word	0x000000ff
        /*01fc*/ 	.word	0x00000078
        /*0200*/ 	.short	0x0100
        /*0202*/ 	.byte	0x04
	.zero		1


	//   ....[16]....
        /*0204*/ 	.word	0x00000840
        /*0208*/ 	.word	0x000000ff
        /*020c*/ 	.word	0x00000080
        /*0210*/ 	.short	0x0100
        /*0212*/ 	.byte	0x04
	.zero		1


	//   ....[17]....
        /*0214*/ 	.word	0x00000850
        /*0218*/ 	.word	0x000000ff
        /*021c*/ 	.word	0x000000a0
        /*0220*/ 	.short	0x0100
        /*0222*/ 	.byte	0x04
	.zero		1


	//   ....[18]....
        /*0224*/ 	.word	0x00000860
        /*0228*/ 	.word	0x000000ff
        /*022c*/ 	.word	0x00000088
        /*0230*/ 	.short	0x0100
        /*0232*/ 	.byte	0x04
	.zero		1


	//   ....[19]....
        /*0234*/ 	.word	0x00000870
        /*0238*/ 	.word	0x000000ff
        /*023c*/ 	.word	0x000000a8
        /*0240*/ 	.short	0x0100
        /*0242*/ 	.byte	0x04
	.zero		1


	//   ....[20]....
        /*0244*/ 	.word	0x00000880
        /*0248*/ 	.word	0x000000ff
        /*024c*/ 	.word	0x00000090
        /*0250*/ 	.short	0x0100
        /*0252*/ 	.byte	0x04
	.zero		1


	//   ....[21]....
        /*0254*/ 	.word	0x00000890
        /*0258*/ 	.word	0x000000ff
        /*025c*/ 	.word	0x000000b0
        /*0260*/ 	.short	0x0100
        /*0262*/ 	.byte	0x04
	.zero		1


	//   ....[22]....
        /*0264*/ 	.word	0x000008a0
        /*0268*/ 	.word	0x000000ff
        /*026c*/ 	.word	0x00000098
        /*0270*/ 	.short	0x0100
        /*0272*/ 	.byte	0x04
	.zero		1


	//   ....[23]....
        /*0274*/ 	.word	0x000008b0
        /*0278*/ 	.word	0x000000ff
        /*027c*/ 	.word	0x000000b8
        /*0280*/ 	.short	0x0100
        /*0282*/ 	.byte	0x04
	.zero		1


	//   ....[24]....
        /*0284*/ 	.word	0x000009a0
        /*0288*/ 	.word	0x000000ff
        /*028c*/ 	.word	0x000000c0
        /*0290*/ 	.short	0x0100
        /*0292*/ 	.byte	0x06
	.zero		1


	//   ....[25]....
        /*0294*/ 	.word	0x000009b0
        /*0298*/ 	.word	0x000000ff
        /*029c*/ 	.word	0x000000c8
        /*02a0*/ 	.short	0x0100
        /*02a2*/ 	.byte	0x06
	.zero		1


	//   ....[26]....
        /*02a4*/ 	.word	0x00000af0
        /*02a8*/ 	.word	0x000000ff
        /*02ac*/ 	.word	0x000000d0
        /*02b0*/ 	.short	0x0100
        /*02b2*/ 	.byte	0x06
	.zero		1


	//   ....[27]....
        /*02b4*/ 	.word	0x00000b00
        /*02b8*/ 	.word	0x000000ff
        /*02bc*/ 	.word	0x000000d8
        /*02c0*/ 	.short	0x0100
        /*02c2*/ 	.byte	0x06
	.zero		1


	//   ....[28]....
        /*02c4*/ 	.word	0x00000c30
        /*02c8*/ 	.word	0x000000ff
        /*02cc*/ 	.word	0x000000e0
        /*02d0*/ 	.short	0x0100
        /*02d2*/ 	.byte	0x04
	.zero		1


	//   ....[29]....
        /*02d4*/ 	.word	0x00000c40
        /*02d8*/ 	.word	0x000000ff
        /*02dc*/ 	.word	0x000000f0
        /*02e0*/ 	.short	0x0100
        /*02e2*/ 	.byte	0x04
	.zero		1


	//   ....[30]....
        /*02e4*/ 	.word	0x00000c50
        /*02e8*/ 	.word	0x000000ff
        /*02ec*/ 	.word	0x000000e8
        /*02f0*/ 	.short	0x0100
        /*02f2*/ 	.byte	0x04
	.zero		1


	//   ....[31]....
        /*02f4*/ 	.word	0x00000c60
        /*02f8*/ 	.word	0x000000ff
        /*02fc*/ 	.word	0x000000f8
        /*0300*/ 	.short	0x0100
        /*0302*/ 	.byte	0x04
	.zero		1


	//   ....[32]....
        /*0304*/ 	.word	0x00001800
        /*0308*/ 	.word	0x000000ff
        /*030c*/ 	.word	0x00000040
        /*0310*/ 	.short	0x010a
        /*0312*/ 	.byte	0x04
	.zero		1


	//   ....[33]....
        /*0314*/ 	.word	0x00001b40
        /*0318*/ 	.word	0x000000ff
        /*031c*/ 	.word	0x00000040
        /*0320*/ 	.short	0x010a
        /*0322*/ 	.byte	0x21
	.zero		1


	//   ....[34]....
        /*0324*/ 	.word	0x00001cd0
        /*0328*/ 	.word	0x000000ff
        /*032c*/ 	.word	0x00000040
        /*0330*/ 	.short	0x010a
        /*0332*/ 	.byte	0x08
	.zero		1


	//   ....[35]....
        /*0334*/ 	.word	0x00002070
        /*0338*/ 	.word	0x000000ff
        /*033c*/ 	.word	0x000000c8
        /*0340*/ 	.short	0x0101
        /*0342*/ 	.byte	0x37
	.zero		1


	//   ....[36]....
        /*0344*/ 	.word	0x00002090
        /*0348*/ 	.word	0x000000ff
        /*034c*/ 	.word	0x00000040
        /*0350*/ 	.short	0x010a
        /*0352*/ 	.byte	0x04
	.zero		1


	//   ....[37]....
        /*0354*/ 	.word	0x00002390
        /*0358*/ 	.word	0x000000ff
        /*035c*/ 	.word	0x00000040
        /*0360*/ 	.short	0x010a
        /*0362*/ 	.byte	0x09
	.zero		1


	//   ....[38]....
        /*0364*/ 	.word	0x00002520
        /*0368*/ 	.word	0x000000ff
        /*036c*/ 	.word	0x00000040
        /*0370*/ 	.short	0x010a
        /*0372*/ 	.byte	0x08
	.zero		1


	//   ....[39]....
        /*0374*/ 	.word	0x00002910
        /*0378*/ 	.word	0x000000ff
        /*037c*/ 	.word	0x000000d0
        /*0380*/ 	.short	0x010a
        /*0382*/ 	.byte	0x37
	.zero		1


	//   ....[40]....
        /*0384*/ 	.word	0x000029d0
        /*0388*/ 	.word	0x000000ff
        /*038c*/ 	.word	0x00000000
        /*0390*/ 	.short	0x0101
        /*0392*/ 	.byte	0x04
	.zero		1


	//   ....[41]....
        /*0394*/ 	.word	0x00002fe0
        /*0398*/ 	.word	0x000000ff
        /*039c*/ 	.word	0x00000000
        /*03a0*/ 	.short	0x010a
        /*03a2*/ 	.byte	0x04
	.zero		1


	//   ....[42]....
        /*03a4*/ 	.word	0x00003070
        /*03a8*/ 	.word	0x000000ff
        /*03ac*/ 	.word	0x00000000
        /*03b0*/ 	.short	0x010a
        /*03b2*/ 	.byte	0x05
	.zero		1


	//   ....[43]....
        /*03b4*/ 	.word	0x00003100
        /*03b8*/ 	.word	0x000000ff
        /*03bc*/ 	.word	0x00000000
        /*03c0*/ 	.short	0x010a
        /*03c2*/ 	.byte	0x05
	.zero		1


	//   ....[44]....
        /*03c4*/ 	.word	0x00003190
        /*03c8*/ 	.word	0x000000ff
        /*03cc*/ 	.word	0x00000000
        /*03d0*/ 	.short	0x010a
        /*03d2*/ 	.byte	0x05
	.zero		1


	//   ....[45]....
        /*03d4*/ 	.word	0x00003220
        /*03d8*/ 	.word	0x000000ff
        /*03dc*/ 	.word	0x00000000
        /*03e0*/ 	.short	0x010a
        /*03e2*/ 	.byte	0x05
	.zero		1


	//   ....[46]....
        /*03e4*/ 	.word	0x000032b0
        /*03e8*/ 	.word	0x000000ff
        /*03ec*/ 	.word	0x00000000
        /*03f0*/ 	.short	0x010a
        /*03f2*/ 	.byte	0x05
	.zero		1


	//   ....[47]....
        /*03f4*/ 	.word	0x00003340
        /*03f8*/ 	.word	0x000000ff
        /*03fc*/ 	.word	0x00000000
        /*0400*/ 	.short	0x010a
        /*0402*/ 	.byte	0x05
	.zero		1


	//   ....[48]....
        /*0404*/ 	.word	0x000033e0
        /*0408*/ 	.word	0x00000000
        /*040c*/ 	.word	0x00000000
        /*0410*/ 	.short	0x010a
        /*0412*/ 	.byte	0xff
	.zero		1


	//   ....[49]....
        /*0414*/ 	.word	0x00003530
        /*0418*/ 	.word	0x000000ff
        /*041c*/ 	.word	0x000000d8
        /*0420*/ 	.short	0x010a
        /*0422*/ 	.byte	0x04
	.zero		1


	//   ....[50]....
        /*0424*/ 	.word	0x000035d0
        /*0428*/ 	.word	0x000000ff
        /*042c*/ 	.word	0x000000d0
        /*0430*/ 	.short	0x010a
        /*0432*/ 	.byte	0x04
	.zero		1


	//   ....[51]....
        /*0434*/ 	.word	0x00003670
        /*0438*/ 	.word	0x000000ff
        /*043c*/ 	.word	0x00000000
        /*0440*/ 	.short	0x0101
        /*0442*/ 	.byte	0x05
	.zero		1


	//   ....[52]....
        /*0444*/ 	.word	0x000036b0
        /*0448*/ 	.word	0x000000ff
        /*044c*/ 	.word	0x000000d8
        /*0450*/ 	.short	0x0106
        /*0452*/ 	.byte	0x04
	.zero		1


	//   ....[53]....
        /*0454*/ 	.word	0x000036f0
        /*0458*/ 	.word	0x00000000
        /*045c*/ 	.word	0x000000d8
        /*0460*/ 	.short	0x010a
        /*0462*/ 	.byte	0xff
	.zero		1


	//   ....[54]....
        /*0464*/ 	.word	0x00003c70
        /*0468*/ 	.word	0x000000ff
        /*046c*/ 	.word	0x000000d0
        /*0470*/ 	.short	0x010a
        /*0472*/ 	.byte	0x14
	.zero		1


	//   ....[55]....
        /*0474*/ 	.word	0x00003d20
        /*0478*/ 	.word	0x000000ff
        /*047c*/ 	.word	0x00000000
        /*0480*/ 	.short	0x0101
        /*0482*/ 	.byte	0x22
	.zero		1


	//   ....[56]....
        /*0484*/ 	.word	0x00003d30
        /*0488*/ 	.word	0x000000ff
        /*048c*/ 	.word	0x000000f0
        /*0490*/ 	.short	0x010a
        /*0492*/ 	.byte	0x19
	.zero		1


	//   ....[57]....
        /*0494*/ 	.word	0x00003dd0
        /*0498*/ 	.word	0x000000ff
        /*049c*/ 	.word	0x00000000
        /*04a0*/ 	.short	0x010a
        /*04a2*/ 	.byte	0x04
	.zero		1


	//   ....[58]....
        /*04a4*/ 	.word	0x00003e20
        /*04a8*/ 	.word	0x000000ff
        /*04ac*/ 	.word	0x00000000
        /*04b0*/ 	.short	0x010a
        /*04b2*/ 	.byte	0x12
	.zero		1


	//   ....[59]....
        /*04b4*/ 	.word	0x00003f70
        /*04b8*/ 	.word	0x000000ff
        /*04bc*/ 	.word	0x00000000
        /*04c0*/ 	.short	0x010a
        /*04c2*/ 	.byte	0x05
	.zero		1


	//   ....[60]....
        /*04c4*/ 	.word	0x00004290
        /*04c8*/ 	.word	0x000000ff
        /*04cc*/ 	.word	0x00000000
        /*04d0*/ 	.short	0x010a
        /*04d2*/ 	.byte	0x04
	.zero		1


	//   ....[61]....
        /*04d4*/ 	.word	0x00004320
        /*04d8*/ 	.word	0x000000ff
        /*04dc*/ 	.word	0x00000000
        /*04e0*/ 	.short	0x010a
        /*04e2*/ 	.byte	0x04
	.zero		1


	//   ....[62]....
        /*04e4*/ 	.word	0x00004900
        /*04e8*/ 	.word	0x000000ff
        /*04ec*/ 	.word	0x000000d0
        /*04f0*/ 	.short	0x010a
        /*04f2*/ 	.byte	0x14
	.zero		1


	//   ....[63]....
        /*04f4*/ 	.word	0x00004990
        /*04f8*/ 	.word	0x000000ff
        /*04fc*/ 	.word	0x00000000
        /*0500*/ 	.short	0x0101
        /*0502*/ 	.byte	0x2e
	.zero		1


	//   ....[64]....
        /*0504*/ 	.word	0x00004ec0
        /*0508*/ 	.word	0x000000ff
        /*050c*/ 	.word	0x000000c8
        /*0510*/ 	.short	0x010a
        /*0512*/ 	.byte	0x14
	.zero		1


	//   ....[65]....
        /*0514*/ 	.word	0x00005060
        /*0518*/ 	.word	0x000000ff
        /*051c*/ 	.word	0x000000a0
        /*0520*/ 	.short	0x010a
        /*0522*/ 	.byte	0x14
	.zero		1


	//   ....[66]....
        /*0524*/ 	.word	0x00005330
        /*0528*/ 	.word	0x000000ff
        /*052c*/ 	.word	0x00000080
        /*0530*/ 	.short	0x010b
        /*0532*/ 	.byte	0x14
	.zero		1


	//   ....[67]....
        /*0534*/ 	.word	0x00005340
        /*0538*/ 	.word	0x000000ff
        /*053c*/ 	.word	0x00000000
        /*0540*/ 	.short	0x0101
        /*0542*/ 	.byte	0x32
	.zero		1


	//   ....[68]....
        /*0544*/ 	.word	0x00005360
        /*0548*/ 	.word	0x000000ff
        /*054c*/ 	.word	0x000000a8
        /*0550*/ 	.short	0x010a
        /*0552*/ 	.byte	0x14
	.zero		1


	//   ....[69]....
        /*0554*/ 	.word	0x000054b0
        /*0558*/ 	.word	0x000000ff
        /*055c*/ 	.word	0x00000088
        /*0560*/ 	.short	0x010b
        /*0562*/ 	.byte	0x14
	.zero		1


	//   ....[70]....
        /*0564*/ 	.word	0x000054c0
        /*0568*/ 	.word	0x000000ff
        /*056c*/ 	.word	0x00000000
        /*0570*/ 	.short	0x0101
        /*0572*/ 	.byte	0x31
	.zero		1


	//   ....[71]....
        /*0574*/ 	.word	0x000054e0
        /*0578*/ 	.word	0x000000ff
        /*057c*/ 	.word	0x000000b0
        /*0580*/ 	.short	0x010a
        /*0582*/ 	.byte	0x14
	.zero		1


	//   ....[72]....
        /*0584*/ 	.word	0x00005630
        /*0588*/ 	.word	0x000000ff
        /*058c*/ 	.word	0x00000090
        /*0590*/ 	.short	0x010b
        /*0592*/ 	.byte	0x14
	.zero		1


	//   ....[73]....
        /*0594*/ 	.word	0x00005640
        /*0598*/ 	.word	0x000000ff
        /*059c*/ 	.word	0x00000000
        /*05a0*/ 	.short	0x0101
        /*05a2*/ 	.byte	0x30
	.zero		1


	//   ....[74]....
        /*05a4*/ 	.word	0x00005660
        /*05a8*/ 	.word	0x000000ff
        /*05ac*/ 	.word	0x000000b8
        /*05b0*/ 	.short	0x010a
        /*05b2*/ 	.byte	0x14
	.zero		1


	//   ....[75]....
        /*05b4*/ 	.word	0x00005840
        /*05b8*/ 	.word	0x000000ff
        /*05bc*/ 	.word	0x00000098
        /*05c0*/ 	.short	0x010b
        /*05c2*/ 	.byte	0x14
	.zero		1


	//   ....[76]....
        /*05c4*/ 	.word	0x00005850
        /*05c8*/ 	.word	0x000000ff
        /*05cc*/ 	.word	0x00000000
        /*05d0*/ 	.short	0x0101
        /*05d2*/ 	.byte	0x2f
	.zero		1


	//   ....[77]....
        /*05d4*/ 	.word	0x00005880
        /*05d8*/ 	.word	0x000000ff
        /*05dc*/ 	.word	0x000000a0
        /*05e0*/ 	.short	0x010a
        /*05e2*/ 	.byte	0x14
	.zero		1


	//   ....[78]....
        /*05e4*/ 	.word	0x000058a0
        /*05e8*/ 	.word	0x000000ff
        /*05ec*/ 	.word	0x000000a8
        /*05f0*/ 	.short	0x010a
        /*05f2*/ 	.byte	0x14
	.zero		1


	//   ....[79]....
        /*05f4*/ 	.word	0x000058c0
        /*05f8*/ 	.word	0x000000ff
        /*05fc*/ 	.word	0x000000b0
        /*0600*/ 	.short	0x010a
        /*0602*/ 	.byte	0x14
	.zero		1


	//   ....[80]....
        /*0604*/ 	.word	0x00005900
        /*0608*/ 	.word	0x00000000
        /*060c*/ 	.word	0x000000b8
        /*0610*/ 	.short	0x010a
        /*0612*/ 	.byte	0xff
	.zero		1


	//   ....[81]....
        /*0614*/ 	.word	0x00005cc0
        /*0618*/ 	.word	0x000000ff
        /*061c*/ 	.word	0x000000d0
        /*0620*/ 	.short	0x010a
        /*0622*/ 	.byte	0x31
	.zero		1


	//   ....[82]....
        /*0624*/ 	.word	0x00005d90
        /*0628*/ 	.word	0x000000ff
        /*062c*/ 	.word	0x00000000
        /*0630*/ 	.short	0x0101
        /*0632*/ 	.byte	0x04
	.zero		1


	//   ....[83]....
        /*0634*/ 	.word	0x000069f0
        /*0638*/ 	.word	0x000000ff
        /*063c*/ 	.word	0x00000080
        /*0640*/ 	.short	0x010a
        /*0642*/ 	.byte	0x31
	.zero		1


	//   ....[84]....
        /*0644*/ 	.word	0x00006aa0
        /*0648*/ 	.word	0x00000054
        /*064c*/ 	.word	0x000000e0
        /*0650*/ 	.short	0x010a
        /*0652*/ 	.byte	0xff
	.zero		1


	//   ....[85]....
        /*0654*/ 	.word	0x00006d00
        /*0658*/ 	.word	0x000000ff
        /*065c*/ 	.word	0x00000080
        /*0660*/ 	.short	0x010a
        /*0662*/ 	.byte	0x31
	.zero		1


	//   ....[86]....
        /*0664*/ 	.word	0x00006de0
        /*0668*/ 	.word	0x00000054
        /*066c*/ 	.word	0x000000e0
        /*0670*/ 	.short	0x010a
        /*0672*/ 	.byte	0xff
	.zero		1


	//   ....[87]....
        /*0674*/ 	.word	0x00007630
        /*0678*/ 	.word	0x00000000
        /*067c*/ 	.word	0x00000000
        /*0680*/ 	.short	0x0101
        /*0682*/ 	.byte	0xff
	.zero		1


	//   ....[88]....
        /*0684*/ 	.word	0x00007640
        /*0688*/ 	.word	0x00000002
        /*068c*/ 	.word	0x00000080
        /*0690*/ 	.short	0x010a
        /*0692*/ 	.byte	0xff
	.zero		1


	//   ....[89]....
        /*0694*/ 	.word	0x00007700
        /*0698*/ 	.word	0x00000002
        /*069c*/ 	.word	0x00000080
        /*06a0*/ 	.short	0x010a
        /*06a2*/ 	.byte	0xff
	.zero		1


	//   ....[90]....
        /*06a4*/ 	.word	0x00007fc0
        /*06a8*/ 	.word	0x00000002
        /*06ac*/ 	.word	0x00000000
        /*06b0*/ 	.short	0x0101
        /*06b2*/ 	.byte	0xff
	.zero		1


	//   ....[91]....
        /*06b4*/ 	.word	0x00007fe0
        /*06b8*/ 	.word	0x00000000
        /*06bc*/ 	.word	0x00000080
        /*06c0*/ 	.short	0x010a
        /*06c2*/ 	.byte	0xff
	.zero		1


	//   ....[92]....
        /*06c4*/ 	.word	0x00008090
        /*06c8*/ 	.word	0x00000000
        /*06cc*/ 	.word	0x00000080
        /*06d0*/ 	.short	0x010a
        /*06d2*/ 	.byte	0xff
	.zero		1


	//   ....[93]....
        /*06d4*/ 	.word	0x00008940
        /*06d8*/ 	.word	0x00000010
        /*06dc*/ 	.word	0x00000000
        /*06e0*/ 	.short	0x0101
        /*06e2*/ 	.byte	0xff
	.zero		1


	//   ....[94]....
        /*06e4*/ 	.word	0x00008960
        /*06e8*/ 	.word	0x00000002
        /*06ec*/ 	.word	0x00000080
        /*06f0*/ 	.short	0x010a
        /*06f2*/ 	.byte	0xff
	.zero		1


	//   ....[95]....
        /*06f4*/ 	.word	0x00008a10
        /*06f8*/ 	.word	0x00000002
        /*06fc*/ 	.word	0x00000080
        /*0700*/ 	.short	0x010a
        /*0702*/ 	.byte	0xff
	.zero		1


	//   ....[96]....
        /*0704*/ 	.word	0x00008fe0
        /*0708*/ 	.word	0x000000ff
        /*070c*/ 	.word	0x00000000
        /*0710*/ 	.short	0x0101
        /*0712*/ 	.byte	0x04
	.zero		1


	//   ....[97]....
        /*0714*/ 	.word	0x00009320
        /*0718*/ 	.word	0x00000000
        /*071c*/ 	.word	0x00000000
        /*0720*/ 	.short	0x0101
        /*0722*/ 	.byte	0xff
	.zero		1


	//   ....[98]....
        /*0724*/ 	.word	0x00009590
        /*0728*/ 	.word	0x000000ff
        /*072c*/ 	.word	0x00000000
        /*0730*/ 	.short	0x0101
        /*0732*/ 	.byte	0x04
	.zero		1


	//   ....[99]....
        /*0734*/ 	.word	0x000095c0
        /*0738*/ 	.word	0x00000000
        /*073c*/ 	.word	0x00000040
        /*0740*/ 	.short	0x010a
        /*0742*/ 	.byte	0xff
	.zero		1


	//   ....[100]....
        /*0744*/ 	.word	0x00009620
        /*0748*/ 	.word	0x00000000
        /*074c*/ 	.word	0x00000040
        /*0750*/ 	.short	0x010a
        /*0752*/ 	.byte	0xff
	.zero		1


	//   ....[101]....
        /*0754*/ 	.word	0x00009680
        /*0758*/ 	.word	0x00000000
        /*075c*/ 	.word	0x000000d0
        /*0760*/ 	.short	0x010a
        /*0762*/ 	.byte	0xff
	.zero		1


	//   ....[102]....
        /*0764*/ 	.word	0x000096e0
        /*0768*/ 	.word	0x00000000
        /*076c*/ 	.word	0x00000000
        /*0770*/ 	.short	0x010a
        /*0772*/ 	.byte	0xff
	.zero		1


	//   ....[103]....
        /*0774*/ 	.word	0x00009740
        /*0778*/ 	.word	0x00000000
        /*077c*/ 	.word	0x00000000
        /*0780*/ 	.short	0x010a
        /*0782*/ 	.byte	0xff
	.zero		1


	//   ....[104]....
        /*0784*/ 	.word	0x000097a0
        /*0788*/ 	.word	0x00000000
        /*078c*/ 	.word	0x00000000
        /*0790*/ 	.short	0x010a
        /*0792*/ 	.byte	0xff
	.zero		1


	//   ....[105]....
        /*0794*/ 	.word	0x00009800
        /*0798*/ 	.word	0x00000000
        /*079c*/ 	.word	0x00000000
        /*07a0*/ 	.short	0x010a
        /*07a2*/ 	.byte	0xff
	.zero		1


	//   ....[106]....
        /*07a4*/ 	.word	0x00009860
        /*07a8*/ 	.word	0x00000000
        /*07ac*/ 	.word	0x00000000
        /*07b0*/ 	.short	0x010a
        /*07b2*/ 	.byte	0xff
	.zero		1


	//   ....[107]....
        /*07b4*/ 	.word	0x000098c0
        /*07b8*/ 	.word	0x00000000
        /*07bc*/ 	.word	0x00000000
        /*07c0*/ 	.short	0x010a
        /*07c2*/ 	.byte	0xff
	.zero		1


	//   ....[108]....
        /*07c4*/ 	.word	0x00009920
        /*07c8*/ 	.word	0x00000000
        /*07cc*/ 	.word	0x00000000
        /*07d0*/ 	.short	0x010a
        /*07d2*/ 	.byte	0xff
	.zero		1


	//   ....[109]....
        /*07d4*/ 	.word	0x00009980
        /*07d8*/ 	.word	0x00000004
        /*07dc*/ 	.word	0x000000d8
        /*07e0*/ 	.short	0x010a
        /*07e2*/ 	.byte	0xff
	.zero		1


	//   ....[110]....
        /*07e4*/ 	.word	0x000099e0
        /*07e8*/ 	.word	0x00000004
        /*07ec*/ 	.word	0x000000d0
        /*07f0*/ 	.short	0x010a
        /*07f2*/ 	.byte	0xff
	.zero		1


	//   ....[111]....
        /*07f4*/ 	.word	0x00009a40
        /*07f8*/ 	.word	0x00000000
        /*07fc*/ 	.word	0x000000d0
        /*0800*/ 	.short	0x010a
        /*0802*/ 	.byte	0xff
	.zero		1


	//   ....[112]....
        /*0804*/ 	.word	0x00009aa0
        /*0808*/ 	.word	0x00000000
        /*080c*/ 	.word	0x000000f0
        /*0810*/ 	.short	0x010a
        /*0812*/ 	.byte	0xff
	.zero		1


	//   ....[113]....
        /*0814*/ 	.word	0x00009b00
        /*0818*/ 	.word	0x00000000
        /*081c*/ 	.word	0x00000000
        /*0820*/ 	.short	0x010a
        /*0822*/ 	.byte	0xff
	.zero		1


	//   ....[114]....
        /*0824*/ 	.word	0x00009b60
        /*0828*/ 	.word	0x00000000
        /*082c*/ 	.word	0x00000000
        /*0830*/ 	.short	0x010a
        /*0832*/ 	.byte	0xff
	.zero		1


	//   ....[115]....
        /*0834*/ 	.word	0x00009bc0
        /*0838*/ 	.word	0x00000000
        /*083c*/ 	.word	0x00000000
        /*0840*/ 	.short	0x010a
        /*0842*/ 	.byte	0xff
	.zero		1


	//   ....[116]....
        /*0844*/ 	.word	0x00009c20
        /*0848*/ 	.word	0x00000000
        /*084c*/ 	.word	0x000000d0
        /*0850*/ 	.short	0x010a
        /*0852*/ 	.byte	0xff
	.zero		1


	//   ....[117]....
        /*0854*/ 	.word	0x00009c80
        /*0858*/ 	.word	0x00000000
        /*085c*/ 	.word	0x000000c8
        /*0860*/ 	.short	0x010a
        /*0862*/ 	.byte	0xff
	.zero		1


	//   ....[118]....
        /*0864*/ 	.word	0x00009ce0
        /*0868*/ 	.word	0x00000002
        /*086c*/ 	.word	0x000000a0
        /*0870*/ 	.short	0x010a
        /*0872*/ 	.byte	0xff
	.zero		1


	//   ....[119]....
        /*0874*/ 	.word	0x00009d40
        /*0878*/ 	.word	0x00000002
        /*087c*/ 	.word	0x000000a8
        /*0880*/ 	.short	0x010a
        /*0882*/ 	.byte	0xff
	.zero		1


	//   ....[120]....
        /*0884*/ 	.word	0x00009da0
        /*0888*/ 	.word	0x00000002
        /*088c*/ 	.word	0x000000b0
        /*0890*/ 	.short	0x010a
        /*0892*/ 	.byte	0xff
	.zero		1


	//   ....[121]....
        /*0894*/ 	.word	0x00009e00
        /*0898*/ 	.word	0x00000000
        /*089c*/ 	.word	0x000000b8
        /*08a0*/ 	.short	0x010a
        /*08a2*/ 	.byte	0xff
	.zero		1


	//   ....[122]....
        /*08a4*/ 	.word	0x00009e60
        /*08a8*/ 	.word	0x00000000
        /*08ac*/ 	.word	0x000000a0
        /*08b0*/ 	.short	0x010a
        /*08b2*/ 	.byte	0xff
	.zero		1


	//   ....[123]....
        /*08b4*/ 	.word	0x00009ec0
        /*08b8*/ 	.word	0x00000000
        /*08bc*/ 	.word	0x000000a8
        /*08c0*/ 	.short	0x010a
        /*08c2*/ 	.byte	0xff
	.zero		1


	//   ....[124]....
        /*08c4*/ 	.word	0x00009f20
        /*08c8*/ 	.word	0x00000000
        /*08cc*/ 	.word	0x000000b0
        /*08d0*/ 	.short	0x010a
        /*08d2*/ 	.byte	0xff
	.zero		1


	//   ....[125]....
        /*08d4*/ 	.word	0x00009f80
        /*08d8*/ 	.word	0x00000000
        /*08dc*/ 	.word	0x000000d0
        /*08e0*/ 	.short	0x010a
        /*08e2*/ 	.byte	0xff
	.zero		1


	//   ....[126]....
        /*08e4*/ 	.word	0x00009fe0
        /*08e8*/ 	.word	0x00000002
        /*08ec*/ 	.word	0x00000080
        /*08f0*/ 	.short	0x010a
        /*08f2*/ 	.byte	0xff
	.zero		1


	//   ....[127]....
        /*08f4*/ 	.word	0x0000a030
        /*08f8*/ 	.word	0x00000054
        /*08fc*/ 	.word	0x000000e0
        /*0900*/ 	.short	0x010a
        /*0902*/ 	.byte	0xff
	.zero		1


	//   ....[128]....
        /*0904*/ 	.word	0x0000a080
        /*0908*/ 	.word	0x00000002
        /*090c*/ 	.word	0x00000080
        /*0910*/ 	.short	0x010a
        /*0912*/ 	.byte	0xff
	.zero		1


	//   ....[129]....
        /*0914*/ 	.word	0x0000a0d0
        /*0918*/ 	.word	0x00000000
        /*091c*/ 	.word	0x00000080
        /*0920*/ 	.short	0x010a
        /*0922*/ 	.byte	0xff
	.zero		1


	//   ....[130]....
        /*0924*/ 	.word	0x0000a120
        /*0928*/ 	.word	0x00000002
        /*092c*/ 	.word	0x00000080
        /*0930*/ 	.short	0x010a
        /*0932*/ 	.byte	0xff
	.zero		1


	//----- nvinfo : EIATTR_NUM_MBARRIERS
	.align		4
.L_47:
        /*0934*/ 	.byte	0x03, 0x38
        /*0936*/ 	.short	0x0020


	//----- nvinfo : EIATTR_EXIT_INSTR_OFFSETS
	.align		4
        /*0938*/ 	.byte	0x04, 0x1c
        /*093a*/ 	.short	(.L_49 - .L_48)


	//   ....[0]....
.L_48:
        /*093c*/ 	.word	0x00003410


	//   ....[1]....
        /*0940*/ 	.word	0x000036c0


	//   ....[2]....
        /*0944*/ 	.word	0x00003720


	//   ....[3]....
        /*0948*/ 	.word	0x00004590


	//   ....[4]....
        /*094c*/ 	.word	0x00005930


	//   ....[5]....
        /*0950*/ 	.word	0x00005970


	//   ....[6]....
        /*0954*/ 	.word	0x00009470


	//   ....[7]....
        /*0958*/ 	.word	0x000094f0


	//   ....[8]....
        /*095c*/ 	.word	0x00009520


	//   ....[9]....
        /*0960*/ 	.word	0x000095a0


	//----- nvinfo : EIATTR_MAX_THREADS
	.align		4
.L_49:
        /*0964*/ 	.byte	0x04, 0x05
        /*0966*/ 	.short	(.L_51 - .L_50)
.L_50:
        /*0968*/ 	.word	0x00000100
        /*096c*/ 	.word	0x00000001
        /*0970*/ 	.word	0x00000001


	//----- nvinfo : EIATTR_CRS_STACK_SIZE
	.align		4
.L_51:
        /*0974*/ 	.byte	0x04, 0x1e
        /*0976*/ 	.short	(.L_53 - .L_52)
.L_52:
        /*0978*/ 	.word	0x00000000


	//----- nvinfo : EIATTR_CBANK_PARAM_SIZE
	.align		4
.L_53:
        /*097c*/ 	.byte	0x03, 0x19
        /*097e*/ 	.short	0x0900


	//----- nvinfo : EIATTR_PARAM_CBANK
	.align		4
        /*0980*/ 	.byte	0x04, 0x0a
        /*0982*/ 	.short	(.L_55 - .L_54)
	.align		4
.L_54:
        /*0984*/ 	.word	index@(.nv.constant0._ZN7cutlass13device_kernelINS_4conv6kernel13ConvUniversalINS1_16ConvProblemShapeILNS1_8OperatorE1ELi3EEENS1_10collective14CollectiveConvINS1_47MainloopSm100TmaUmmaWarpSpecializedImplicitGemmILS5_1ELi8ELi3ELi1ELi2EN4cute5tupleIJNSA_1CILi2EEENSC_ILi1EEESE_EEEEENSB_IJNSC_ILi64EEENSC_ILi128EEENSB_IJNSC_ILi32EEEEEEEEENS_10tfloat32_tESM_NSA_8TiledMMAINSA_8MMA_AtomIJNSA_17SM100_MMA_TF32_SSISM_SM_fLi64ELi128ELNSA_4UMMA5MajorE0ELSR_1ELNSQ_7ScaleInE0ELSS_0EEEEEENSA_6LayoutINSB_IJSE_SE_SE_EEENSB_IJNSC_ILi0EEESX_SX_EEEEENSB_IJNSA_10UnderscoreES10_S10_EEEEENS7_6detail27Sm100ImplicitGemmTileTraitsINSA_20SM90_TMA_LOAD_IM2COLENSA_14ComposedLayoutINSA_7SwizzleILi3ELi4ELi3EEENSA_18smem_ptr_flag_bitsILi32EEENSV_INSB_IJNSC_ILi8EEESJ_EEENSB_IJSJ_SE_EEEEEEEvEENS14_INSA_23SM90_TMA_LOAD_MULTICASTENS16_INS17_ILi2ELi5ELi2EEES1A_NSV_INSB_IJSJ_NSC_ILi4EEEEEENSB_IJSE_SJ_EEEEEEEvEEEENS_8epilogue10collective18CollectiveEpilogueINS1Q_23Sm100TmaWarpSpecializedILi4ELi2ELi16ELb1ELb0EEEJSL_NSB_IJNSV_ISH_SE_EENSV_ISJ_SE_EEEEESM_NSB_IJNSB_IJllllEEESE_SX_EEESM_S1Z_NS1Q_6fusion15FusionCallbacksIS1U_NS20_17LinearCombinationISM_fSM_fLNS_15FloatRoundStyleE2EEESL_S1X_JEEENSA_5SM1004TMEM4LOAD26SM100_TMEM_LOAD_16dp128b8xES15_S1F_NSA_17SM75_U32x4_LDSM_NENSA_21SM90_TMA_STORE_IM2COLES1F_NSA_17SM90_U32x4_STSM_NENSA_39AutoVectorizingCopyWithAssumedAlignmentILi128EEEEEEvvEEEEvNT_6ParamsE)
        /*0988*/ 	.short	0x0380
        /*098a*/ 	.short	0x0900


	//----- nvinfo : EIATTR_SW_WAR
	.align		4
.L_55:
        /*098c*/ 	.byte	0x04, 0x36
        /*098e*/ 	.short	(.L_57 - .L_56)
.L_56:
        /*0990*/ 	.word	0x00000008
.L_57:


//--------------------- .nv.callgraph             --------------------------
	.section	.nv.callgraph,"",@"SHT_CUDA_CALLGRAPH"
	.align	4
	.sectionentsize	8
	.align		4
        /*0000*/ 	.word	0x00000000
	.align		4
        /*0004*/ 	.word	0xffffffff
	.align		4
        /*0008*/ 	.word	index@(_ZN7cutlass13device_kernelINS_4conv6kernel13ConvUniversalINS1_16ConvProblemShapeILNS1_8OperatorE1ELi3EEENS1_10collective14CollectiveConvINS1_47MainloopSm100TmaUmmaWarpSpecializedImplicitGemmILS5_1ELi8ELi3ELi1ELi2EN4cute5tupleIJNSA_1CILi2EEENSC_ILi1EEESE_EEEEENSB_IJNSC_ILi64EEENSC_ILi128EEENSB_IJNSC_ILi32EEEEEEEEENS_10tfloat32_tESM_NSA_8TiledMMAINSA_8MMA_AtomIJNSA_17SM100_MMA_TF32_SSISM_SM_fLi64ELi128ELNSA_4UMMA5MajorE0ELSR_1ELNSQ_7ScaleInE0ELSS_0EEEEEENSA_6LayoutINSB_IJSE_SE_SE_EEENSB_IJNSC_ILi0EEESX_SX_EEEEENSB_IJNSA_10UnderscoreES10_S10_EEEEENS7_6detail27Sm100ImplicitGemmTileTraitsINSA_20SM90_TMA_LOAD_IM2COLENSA_14ComposedLayoutINSA_7SwizzleILi3ELi4ELi3EEENSA_18smem_ptr_flag_bitsILi32EEENSV_INSB_IJNSC_ILi8EEESJ_EEENSB_IJSJ_SE_EEEEEEEvEENS14_INSA_23SM90_TMA_LOAD_MULTICASTENS16_INS17_ILi2ELi5ELi2EEES1A_NSV_INSB_IJSJ_NSC_ILi4EEEEEENSB_IJSE_SJ_EEEEEEEvEEEENS_8epilogue10collective18CollectiveEpilogueINS1Q_23Sm100TmaWarpSpecializedILi4ELi2ELi16ELb1ELb0EEEJSL_NSB_IJNSV_ISH_SE_EENSV_ISJ_SE_EEEEESM_NSB_IJNSB_IJllllEEESE_SX_EEESM_S1Z_NS1Q_6fusion15FusionCallbacksIS1U_NS20_17LinearCombinationISM_fSM_fLNS_15FloatRoundStyleE2EEESL_S1X_JEEENSA_5SM1004TMEM4LOAD26SM100_TMEM_LOAD_16dp128b8xES15_S1F_NSA_17SM75_U32x4_LDSM_NENSA_21SM90_TMA_STORE_IM2COLES1F_NSA_17SM90_U32x4_STSM_NENSA_39AutoVectorizingCopyWithAssumedAlignmentILi128EEEEEEvvEEEEvNT_6ParamsE)
	.align		4
        /*000c*/ 	.word	index@(__assertfail)
	.align		4
        /*0010*/ 	.word	0x00000000
	.align		4
        /*0014*/ 	.word	0xfffffffe
	.align		4
        /*0018*/ 	.word	0x00000000
	.align		4
        /*001c*/ 	.word	0xfffffffd
	.align		4
        /*0020*/ 	.word	0x00000000
	.align		4
        /*0024*/ 	.word	0xfffffffc


//--------------------- .nv.constant4             --------------------------
	.section	.nv.constant4,"a",@progbits
	.align	8
	.align		8
.nv.constant4:
        /*0000*/ 	.dword	__assertfail
	.align		8
        /*0008*/ 	.dword	__unnamed_1
	.align		8
        /*0010*/ 	.dword	__unnamed_2
	.align		8
        /*0018*/ 	.dword	_ZN39_INTERNAL_b0195246_4_k_cu_a75e9a1c_39754cuda3std3__45__cpo5beginE
	.align		8
        /*0020*/ 	.dword	_ZN39_INTERNAL_b0195246_4_k_cu_a75e9a1c_39754cuda3std3__45__cpo3endE
	.align		8
        /*0028*/ 	.dword	_ZN39_INTERNAL_b0195246_4_k_cu_a75e9a1c_39754cuda3std3__45__cpo6cbeginE
	.align		8
        /*0030*/ 	.dword	_ZN39_INTERNAL_b0195246_4_k_cu_a75e9a1c_39754cuda3std3__45__cpo4cendE
	.align		8
        /*0038*/ 	.dword	_ZN39_INTERNAL_b0195246_4_k_cu_a75e9a1c_39754cuda3std3__441_GLOBAL__N__b0195246_4_k_cu_a75e9a1c_39756ignoreE
	.align		8
        /*0040*/ 	.dword	_ZN39_INTERNAL_b0195246_4_k_cu_a75e9a1c_39754cuda3std3__419piecewise_constructE
	.align		8
        /*0048*/ 	.dword	_ZN39_INTERNAL_b0195246_4_k_cu_a75e9a1c_39754cuda3std3__48in_placeE
	.align		8
        /*0050*/ 	.dword	_ZN39_INTERNAL_b0195246_4_k_cu_a75e9a1c_39754cuda3std6ranges3__45__cpo4swapE
	.align		8
        /*0058*/ 	.dword	_ZN39_INTERNAL_b0195246_4_k_cu_a75e9a1c_39754cuda3std6ranges3__45__cpo9iter_moveE
	.align		8
        /*0060*/ 	.dword	_ZN39_INTERNAL_b0195246_4_k_cu_a75e9a1c_39754cute7productE
	.align		8
        /*0068*/ 	.dword	_ZN39_INTERNAL_b0195246_4_k_cu_a75e9a1c_39754cute1_E
	.align		8
        /*0070*/ 	.dword	$str$27
	.align		8
        /*0078*/ 	.dword	$str$28
	.align		8
        /*0080*/ 	.dword	$str$29
	.align		8
        /*0088*/ 	.dword	$str$30


//--------------------- .text._ZN7cutlass13device_kernelINS_4conv6kernel13ConvUniversalINS1_16ConvProblemShapeILNS1_8OperatorE1ELi3EEENS1_10collective14CollectiveConvINS1_47MainloopSm100TmaUmmaWarpSpecializedImplicitGemmILS5_1ELi8ELi3ELi1ELi2EN4cute5tupleIJNSA_1CILi2EEENSC_ILi1EEESE_EEEEENSB_IJNSC_ILi64EEENSC_ILi128EEENSB_IJNSC_ILi32EEEEEEEEENS_10tfloat32_tESM_NSA_8TiledMMAINSA_8MMA_AtomIJNSA_17SM100_MMA_TF32_SSISM_SM_fLi64ELi128ELNSA_4UMMA5MajorE0ELSR_1ELNSQ_7ScaleInE0ELSS_0EEEEEENSA_6LayoutINSB_IJSE_SE_SE_EEENSB_IJNSC_ILi0EEESX_SX_EEEEENSB_IJNSA_10UnderscoreES10_S10_EEEEENS7_6detail27Sm100ImplicitGemmTileTraitsINSA_20SM90_TMA_LOAD_IM2COLENSA_14ComposedLayoutINSA_7SwizzleILi3ELi4ELi3EEENSA_18smem_ptr_flag_bitsILi32EEENSV_INSB_IJNSC_ILi8EEESJ_EEENSB_IJSJ_SE_EEEEEEEvEENS14_INSA_23SM90_TMA_LOAD_MULTICASTENS16_INS17_ILi2ELi5ELi2EEES1A_NSV_INSB_IJSJ_NSC_ILi4EEEEEENSB_IJSE_SJ_EEEEEEEvEEEENS_8epilogue10collective18CollectiveEpilogueINS1Q_23Sm100TmaWarpSpecializedILi4ELi2ELi16ELb1ELb0EEEJSL_NSB_IJNSV_ISH_SE_EENSV_ISJ_SE_EEEEESM_NSB_IJNSB_IJllllEEESE_SX_EEESM_S1Z_NS1Q_6fusion15FusionCallbacksIS1U_NS20_17LinearCombinationISM_fSM_fLNS_15FloatRoundStyleE2EEESL_S1X_JEEENSA_5SM1004TMEM4LOAD26SM100_TMEM_LOAD_16dp128b8xES15_S1F_NSA_17SM75_U32x4_LDSM_NENSA_21SM90_TMA_STORE_IM2COLES1F_NSA_17SM90_U32x4_STSM_NENSA_39AutoVectorizingCopyWithAssumedAlignmentILi128EEEEEEvvEEEEvNT_6ParamsE --------------------------
	.section	.text._ZN7cutlass13device_kernelINS_4conv6kernel13ConvUniversalINS1_16ConvProblemShapeILNS1_8OperatorE1ELi3EEENS1_10collective14CollectiveConvINS1_47MainloopSm100TmaUmmaWarpSpecializedImplicitGemmILS5_1ELi8ELi3ELi1ELi2EN4cute5tupleIJNSA_1CILi2EEENSC_ILi1EEESE_EEEEENSB_IJNSC_ILi64EEENSC_ILi128EEENSB_IJNSC_ILi32EEEEEEEEENS_10tfloat32_tESM_NSA_8TiledMMAINSA_8MMA_AtomIJNSA_17SM100_MMA_TF32_SSISM_SM_fLi64ELi128ELNSA_4UMMA5MajorE0ELSR_1ELNSQ_7ScaleInE0ELSS_0EEEEEENSA_6LayoutINSB_IJSE_SE_SE_EEENSB_IJNSC_ILi0EEESX_SX_EEEEENSB_IJNSA_10UnderscoreES10_S10_EEEEENS7_6detail27Sm100ImplicitGemmTileTraitsINSA_20SM90_TMA_LOAD_IM2COLENSA_14ComposedLayoutINSA_7SwizzleILi3ELi4ELi3EEENSA_18smem_ptr_flag_bitsILi32EEENSV_INSB_IJNSC_ILi8EEESJ_EEENSB_IJSJ_SE_EEEEEEEvEENS14_INSA_23SM90_TMA_LOAD_MULTICASTENS16_INS17_ILi2ELi5ELi2EEES1A_NSV_INSB_IJSJ_NSC_ILi4EEEEEENSB_IJSE_SJ_EEEEEEEvEEEENS_8epilogue10collective18CollectiveEpilogueINS1Q_23Sm100TmaWarpSpecializedILi4ELi2ELi16ELb1ELb0EEEJSL_NSB_IJNSV_ISH_SE_EENSV_ISJ_SE_EEEEESM_NSB_IJNSB_IJllllEEESE_SX_EEESM_S1Z_NS1Q_6fusion15FusionCallbacksIS1U_NS20_17LinearCombinationISM_fSM_fLNS_15FloatRoundStyleE2EEESL_S1X_JEEENSA_5SM1004TMEM4LOAD26SM100_TMEM_LOAD_16dp128b8xES15_S1F_NSA_17SM75_U32x4_LDSM_NENSA_21SM90_TMA_STORE_IM2COLES1F_NSA_17SM90_U32x4_STSM_NENSA_39AutoVectorizingCopyWithAssumedAlignmentILi128EEEEEEvvEEEEvNT_6ParamsE,"ax",@progbits
	.align	128
.text._ZN7cutlass13device_kernelINS_4conv6kernel13ConvUniversalINS1_16ConvProblemShapeILNS1_8OperatorE1ELi3EEENS1_10collective14CollectiveConvINS1_47MainloopSm100TmaUmmaWarpSpecializedImplicitGemmILS5_1ELi8ELi3ELi1ELi2EN4cute5tupleIJNSA_1CILi2EEENSC_ILi1EEESE_EEEEENSB_IJNSC_ILi64EEENSC_ILi128EEENSB_IJNSC_ILi32EEEEEEEEENS_10tfloat32_tESM_NSA_8TiledMMAINSA_8MMA_AtomIJNSA_17SM100_MMA_TF32_SSISM_SM_fLi64ELi128ELNSA_4UMMA5MajorE0ELSR_1ELNSQ_7ScaleInE0ELSS_0EEEEEENSA_6LayoutINSB_IJSE_SE_SE_EEENSB_IJNSC_ILi0EEESX_SX_EEEEENSB_IJNSA_10UnderscoreES10_S10_EEEEENS7_6detail27Sm100ImplicitGemmTileTraitsINSA_20SM90_TMA_LOAD_IM2COLENSA_14ComposedLayoutINSA_7SwizzleILi3ELi4ELi3EEENSA_18smem_ptr_flag_bitsILi32EEENSV_INSB_IJNSC_ILi8EEESJ_EEENSB_IJSJ_SE_EEEEEEEvEENS14_INSA_23SM90_TMA_LOAD_MULTICASTENS16_INS17_ILi2ELi5ELi2EEES1A_NSV_INSB_IJSJ_NSC_ILi4EEEEEENSB_IJSE_SJ_EEEEEEEvEEEENS_8epilogue10collective18CollectiveEpilogueINS1Q_23Sm100TmaWarpSpecializedILi4ELi2ELi16ELb1ELb0EEEJSL_NSB_IJNSV_ISH_SE_EENSV_ISJ_SE_EEEEESM_NSB_IJNSB_IJllllEEESE_SX_EEESM_S1Z_NS1Q_6fusion15FusionCallbacksIS1U_NS20_17LinearCombinationISM_fSM_fLNS_15FloatRoundStyleE2EEESL_S1X_JEEENSA_5SM1004TMEM4LOAD26SM100_TMEM_LOAD_16dp128b8xES15_S1F_NSA_17SM75_U32x4_LDSM_NENSA_21SM90_TMA_STORE_IM2COLES1F_NSA_17SM90_U32x4_STSM_NENSA_39AutoVectorizingCopyWithAssumedAlignmentILi128EEEEEEvvEEEEvNT_6ParamsE:
        .type           _ZN7cutlass13device_kernelINS_4conv6kernel13ConvUniversalINS1_16ConvProblemShapeILNS1_8OperatorE1ELi3EEENS1_10collective14CollectiveConvINS1_47MainloopSm100TmaUmmaWarpSpecializedImplicitGemmILS5_1ELi8ELi3ELi1ELi2EN4cute5tupleIJNSA_1CILi2EEENSC_ILi1EEESE_EEEEENSB_IJNSC_ILi64EEENSC_ILi128EEENSB_IJNSC_ILi32EEEEEEEEENS_10tfloat32_tESM_NSA_8TiledMMAINSA_8MMA_AtomIJNSA_17SM100_MMA_TF32_SSISM_SM_fLi64ELi128ELNSA_4UMMA5MajorE0ELSR_1ELNSQ_7ScaleInE0ELSS_0EEEEEENSA_6LayoutINSB_IJSE_SE_SE_EEENSB_IJNSC_ILi0EEESX_SX_EEEEENSB_IJNSA_10UnderscoreES10_S10_EEEEENS7_6detail27Sm100ImplicitGemmTileTraitsINSA_20SM90_TMA_LOAD_IM2COLENSA_14ComposedLayoutINSA_7SwizzleILi3ELi4ELi3EEENSA_18smem_ptr_flag_bitsILi32EEENSV_INSB_IJNSC_ILi8EEESJ_EEENSB_IJSJ_SE_EEEEEEEvEENS14_INSA_23SM90_TMA_LOAD_MULTICASTENS16_INS17_ILi2ELi5ELi2EEES1A_NSV_INSB_IJSJ_NSC_ILi4EEEEEENSB_IJSE_SJ_EEEEEEEvEEEENS_8epilogue10collective18CollectiveEpilogueINS1Q_23Sm100TmaWarpSpecializedILi4ELi2ELi16ELb1ELb0EEEJSL_NSB_IJNSV_ISH_SE_EENSV_ISJ_SE_EEEEESM_NSB_IJNSB_IJllllEEESE_SX_EEESM_S1Z_NS1Q_6fusion15FusionCallbacksIS1U_NS20_17LinearCombinationISM_fSM_fLNS_15FloatRoundStyleE2EEESL_S1X_JEEENSA_5SM1004TMEM4LOAD26SM100_TMEM_LOAD_16dp128b8xES15_S1F_NSA_17SM75_U32x4_LDSM_NENSA_21SM90_TMA_STORE_IM2COLES1F_NSA_17SM90_U32x4_STSM_NENSA_39AutoVectorizingCopyWithAssumedAlignmentILi128EEEEEEvvEEEEvNT_6ParamsE,@function
        .size           _ZN7cutlass13device_kernelINS_4conv6kernel13ConvUniversalINS1_16ConvProblemShapeILNS1_8OperatorE1ELi3EEENS1_10collective14CollectiveConvINS1_47MainloopSm100TmaUmmaWarpSpecializedImplicitGemmILS5_1ELi8ELi3ELi1ELi2EN4cute5tupleIJNSA_1CILi2EEENSC_ILi1EEESE_EEEEENSB_IJNSC_ILi64EEENSC_ILi128EEENSB_IJNSC_ILi32EEEEEEEEENS_10tfloat32_tESM_NSA_8TiledMMAINSA_8MMA_AtomIJNSA_17SM100_MMA_TF32_SSISM_SM_fLi64ELi128ELNSA_4UMMA5MajorE0ELSR_1ELNSQ_7ScaleInE0ELSS_0EEEEEENSA_6LayoutINSB_IJSE_SE_SE_EEENSB_IJNSC_ILi0EEESX_SX_EEEEENSB_IJNSA_10UnderscoreES10_S10_EEEEENS7_6detail27Sm100ImplicitGemmTileTraitsINSA_20SM90_TMA_LOAD_IM2COLENSA_14ComposedLayoutINSA_7SwizzleILi3ELi4ELi3EEENSA_18smem_ptr_flag_bitsILi32EEENSV_INSB_IJNSC_ILi8EEESJ_EEENSB_IJSJ_SE_EEEEEEEvEENS14_INSA_23SM90_TMA_LOAD_MULTICASTENS16_INS17_ILi2ELi5ELi2EEES1A_NSV_INSB_IJSJ_NSC_ILi4EEEEEENSB_IJSE_SJ_EEEEEEEvEEEENS_8epilogue10collective18CollectiveEpilogueINS1Q_23Sm100TmaWarpSpecializedILi4ELi2ELi16ELb1ELb0EEEJSL_NSB_IJNSV_ISH_SE_EENSV_ISJ_SE_EEEEESM_NSB_IJNSB_IJllllEEESE_SX_EEESM_S1Z_NS1Q_6fusion15FusionCallbacksIS1U_NS20_17LinearCombinationISM_fSM_fLNS_15FloatRoundStyleE2EEESL_S1X_JEEENSA_5SM1004TMEM4LOAD26SM100_TMEM_LOAD_16dp128b8xES15_S1F_NSA_17SM75_U32x4_LDSM_NENSA_21SM90_TMA_STORE_IM2COLES1F_NSA_17SM90_U32x4_STSM_NENSA_39AutoVectorizingCopyWithAssumedAlignmentILi128EEEEEEvvEEEEvNT_6ParamsE,(.L_x_186 - _ZN7cutlass13device_kernelINS_4conv6kernel13ConvUniversalINS1_16ConvProblemShapeILNS1_8OperatorE1ELi3EEENS1_10collective14CollectiveConvINS1_47MainloopSm100TmaUmmaWarpSpecializedImplicitGemmILS5_1ELi8ELi3ELi1ELi2EN4cute5tupleIJNSA_1CILi2EEENSC_ILi1EEESE_EEEEENSB_IJNSC_ILi64EEENSC_ILi128EEENSB_IJNSC_ILi32EEEEEEEEENS_10tfloat32_tESM_NSA_8TiledMMAINSA_8MMA_AtomIJNSA_17SM100_MMA_TF32_SSISM_SM_fLi64ELi128ELNSA_4UMMA5MajorE0ELSR_1ELNSQ_7ScaleInE0ELSS_0EEEEEENSA_6LayoutINSB_IJSE_SE_SE_EEENSB_IJNSC_ILi0EEESX_SX_EEEEENSB_IJNSA_10UnderscoreES10_S10_EEEEENS7_6detail27Sm100ImplicitGemmTileTraitsINSA_20SM90_TMA_LOAD_IM2COLENSA_14ComposedLayoutINSA_7SwizzleILi3ELi4ELi3EEENSA_18smem_ptr_flag_bitsILi32EEENSV_INSB_IJNSC_ILi8EEESJ_EEENSB_IJSJ_SE_EEEEEEEvEENS14_INSA_23SM90_TMA_LOAD_MULTICASTENS16_INS17_ILi2ELi5ELi2EEES1A_NSV_INSB_IJSJ_NSC_ILi4EEEEEENSB_IJSE_SJ_EEEEEEEvEEEENS_8epilogue10collective18CollectiveEpilogueINS1Q_23Sm100TmaWarpSpecializedILi4ELi2ELi16ELb1ELb0EEEJSL_NSB_IJNSV_ISH_SE_EENSV_ISJ_SE_EEEEESM_NSB_IJNSB_IJllllEEESE_SX_EEESM_S1Z_NS1Q_6fusion15FusionCallbacksIS1U_NS20_17LinearCombinationISM_fSM_fLNS_15FloatRoundStyleE2EEESL_S1X_JEEENSA_5SM1004TMEM4LOAD26SM100_TMEM_LOAD_16dp128b8xES15_S1F_NSA_17SM75_U32x4_LDSM_NENSA_21SM90_TMA_STORE_IM2COLES1F_NSA_17SM90_U32x4_STSM_NENSA_39AutoVectorizingCopyWithAssumedAlignmentILi128EEEEEEvvEEEEvNT_6ParamsE)
        .other          _ZN7cutlass13device_kernelINS_4conv6kernel13ConvUniversalINS1_16ConvProblemShapeILNS1_8OperatorE1ELi3EEENS1_10collective14CollectiveConvINS1_47MainloopSm100TmaUmmaWarpSpecializedImplicitGemmILS5_1ELi8ELi3ELi1ELi2EN4cute5tupleIJNSA_1CILi2EEENSC_ILi1EEESE_EEEEENSB_IJNSC_ILi64EEENSC_ILi128EEENSB_IJNSC_ILi32EEEEEEEEENS_10tfloat32_tESM_NSA_8TiledMMAINSA_8MMA_AtomIJNSA_17SM100_MMA_TF32_SSISM_SM_fLi64ELi128ELNSA_4UMMA5MajorE0ELSR_1ELNSQ_7ScaleInE0ELSS_0EEEEEENSA_6LayoutINSB_IJSE_SE_SE_EEENSB_IJNSC_ILi0EEESX_SX_EEEEENSB_IJNSA_10UnderscoreES10_S10_EEEEENS7_6detail27Sm100ImplicitGemmTileTraitsINSA_20SM90_TMA_LOAD_IM2COLENSA_14ComposedLayoutINSA_7SwizzleILi3ELi4ELi3EEENSA_18smem_ptr_flag_bitsILi32EEENSV_INSB_IJNSC_ILi8EEESJ_EEENSB_IJSJ_SE_EEEEEEEvEENS14_INSA_23SM90_TMA_LOAD_MULTICASTENS16_INS17_ILi2ELi5ELi2EEES1A_NSV_INSB_IJSJ_NSC_ILi4EEEEEENSB_IJSE_SJ_EEEEEEEvEEEENS_8epilogue10collective18CollectiveEpilogueINS1Q_23Sm100TmaWarpSpecializedILi4ELi2ELi16ELb1ELb0EEEJSL_NSB_IJNSV_ISH_SE_EENSV_ISJ_SE_EEEEESM_NSB_IJNSB_IJllllEEESE_SX_EEESM_S1Z_NS1Q_6fusion15FusionCallbacksIS1U_NS20_17LinearCombinationISM_fSM_fLNS_15FloatRoundStyleE2EEESL_S1X_JEEENSA_5SM1004TMEM4LOAD26SM100_TMEM_LOAD_16dp128b8xES15_S1F_NSA_17SM75_U32x4_LDSM_NENSA_21SM90_TMA_STORE_IM2COLES1F_NSA_17SM90_U32x4_STSM_NENSA_39AutoVectorizingCopyWithAssumedAlignmentILi128EEEEEEvvEEEEvNT_6ParamsE,@"STO_CUDA_ENTRY STV_DEFAULT"
_ZN7cutlass13device_kernelINS_4conv6kernel13ConvUniversalINS1_16ConvProblemShapeILNS1_8OperatorE1ELi3EEENS1_10collective14CollectiveConvINS1_47MainloopSm100TmaUmmaWarpSpecializedImplicitGemmILS5_1ELi8ELi3ELi1ELi2EN4cute5tupleIJNSA_1CILi2EEENSC_ILi1EEESE_EEEEENSB_IJNSC_ILi64EEENSC_ILi128EEENSB_IJNSC_ILi32EEEEEEEEENS_10tfloat32_tESM_NSA_8TiledMMAINSA_8MMA_AtomIJNSA_17SM100_MMA_TF32_SSISM_SM_fLi64ELi128ELNSA_4UMMA5MajorE0ELSR_1ELNSQ_7ScaleInE0ELSS_0EEEEEENSA_6LayoutINSB_IJSE_SE_SE_EEENSB_IJNSC_ILi0EEESX_SX_EEEEENSB_IJNSA_10UnderscoreES10_S10_EEEEENS7_6detail27Sm100ImplicitGemmTileTraitsINSA_20SM90_TMA_LOAD_IM2COLENSA_14ComposedLayoutINSA_7SwizzleILi3ELi4ELi3EEENSA_18smem_ptr_flag_bitsILi32EEENSV_INSB_IJNSC_ILi8EEESJ_EEENSB_IJSJ_SE_EEEEEEEvEENS14_INSA_23SM90_TMA_LOAD_MULTICASTENS16_INS17_ILi2ELi5ELi2EEES1A_NSV_INSB_IJSJ_NSC_ILi4EEEEEENSB_IJSE_SJ_EEEEEEEvEEEENS_8epilogue10collective18CollectiveEpilogueINS1Q_23Sm100TmaWarpSpecializedILi4ELi2ELi16ELb1ELb0EEEJSL_NSB_IJNSV_ISH_SE_EENSV_ISJ_SE_EEEEESM_NSB_IJNSB_IJllllEEESE_SX_EEESM_S1Z_NS1Q_6fusion15FusionCallbacksIS1U_NS20_17LinearCombinationISM_fSM_fLNS_15FloatRoundStyleE2EEESL_S1X_JEEENSA_5SM1004TMEM4LOAD26SM100_TMEM_LOAD_16dp128b8xES15_S1F_NSA_17SM75_U32x4_LDSM_NENSA_21SM90_TMA_STORE_IM2COLES1F_NSA_17SM90_U32x4_STSM_NENSA_39AutoVectorizingCopyWithAssumedAlignmentILi128EEEEEEvvEEEEvNT_6ParamsE:
[----:B------:R-:W1:Y:S01]  /*0000*/  LDC R1, c[0x0][0x37c] ;  /* 0x0000df00ff017b82 */ /* 0x000e620000000800 */
[----:B------:R-:W2:Y:S01]  /*0010*/  S2R R62, SR_TID.X ;  /* 0x00000000003e7919 */ /* 0x000ea20000002100 */
[----:B------:R-:W3:Y:S01]  /*0020*/  LDCU.64 UR8, c[0x0][0x990] ;  /* 0x00013200ff0877ac */ /* 0x000ee20008000a00 */
[----:B-1----:R-:W-:Y:S01]  /*0030*/  VIADD R1, R1, 0xfffffff8 ;  /* 0xfffffff801017836 */ /* 0x002fe20000000000 */
[----:B------:R-:W-:Y:S02]  /*0040*/  PRMT R63, RZ, 0x7610, R63 ;  /* 0x00007610ff3f7816 */ /* 0x000fe4000000003f */
[----:B------:R-:W-:Y:S01]  /*0050*/  ELECT P3, URZ, PT ;  /* 0x0000000000ff782f */ /* 0x000fe20003860000 */
[----:B---3--:R-:W-:-:S04]  /*0060*/  UISETP.NE.U32.AND UP0, UPT, UR8, URZ, UPT ;  /* 0x000000ff0800728c */ /* 0x008fc8000bf05070 */
[----:B------:R-:W-:Y:S01]  /*0070*/  UISETP.NE.AND.EX UP0, UPT, UR9, URZ, UPT, UP0 ;  /* 0x000000ff0900728c */ /* 0x000fe2000bf05300 */
[----:B--2---:R-:W-:-:S05]  /*0080*/  SHF.R.U32.HI R64, RZ, 0x5, R62 ;  /* 0x00000005ff407819 */ /* 0x004fca000001163e */
[----:B------:R-:W1:Y:S02]  /*0090*/  SHFL.IDX PT, R0, R64, RZ, 0x1f ;  /* 0x00001fff40007589 */ /* 0x000e6400000e0000 */
[----:B-1----:R-:W-:Y:S01]  /*00a0*/  R2UR UR18, R0 ;  /* 0x00000000001272ca */ /* 0x002fe200000e0000 */
[----:B------:R-:W-:-:S14]  /*00b0*/  BRA.U UP0, `(.L_x_0) ;  /* 0x0000000100307547 */ /* 0x000fdc000b800000 */
[----:B------:R-:W1:Y:S02]  /*00c0*/  LDCU.64 UR4, c[0x0][0x988] ;  /* 0x00013100ff0477ac */ /* 0x000e640008000a00 */
[----:B-1----:R-:W-:-:S04]  /*00d0*/  UISETP.NE.U32.AND UP0, UPT, UR4, URZ, UPT ;  /* 0x000000ff0400728c */ /* 0x002fc8000bf05070 */
[----:B------:R-:W-:-:S09]  /*00e0*/  UISETP.NE.AND.EX UP0, UPT, UR5, URZ, UPT, UP0 ;  /* 0x000000ff0500728c */ /* 0x000fd2000bf05300 */
[----:B------:R-:W-:Y:S05]  /*00f0*/  BRA.U !UP0, `(.L_x_1) ;  /* 0x0000000108147547 */ /* 0x000fea000b800000 */
[----:B------:R-:W1:Y:S01]  /*0100*/  LDC.64 R2, c[0x0][0x988] ;  /* 0x00026200ff027b82 */ /* 0x000e620000000a00 */
[----:B------:R-:W1:Y:S02]  /*0110*/  LDCU.64 UR4, c[0x0][0x358] ;  /* 0x00006b00ff0477ac */ /* 0x000e640008000a00 */
[----:B-1----:R1:W5:Y:S01]  /*0120*/  LDG.E R27, desc[UR4][R2.64] ;  /* 0x00000004021b7981 */ /* 0x002362000c1e1900 */
[----:B------:R-:W-:Y:S01]  /*0130*/  HFMA2 R63, -RZ, RZ, 0, 5.9604644775390625e-08 ;  /* 0x00000001ff3f7431 */ /* 0x000fe200000001ff */
[----:B------:R-:W-:Y:S05]  /*0140*/  BRA `(.L_x_0) ;  /* 0x00000000000c7947 */ /* 0x000fea0003800000 */
.L_x_1:
[----:B------:R-:W1:Y:S01]  /*0150*/  LDCU UR4, c[0x0][0x980] ;  /* 0x00013000ff0477ac */ /* 0x000e620008000800 */
[----:B------:R-:W-:Y:S01]  /*0160*/  HFMA2 R63, -RZ, RZ, 0, 5.9604644775390625e-08 ;  /* 0x00000001ff3f7431 */ /* 0x000fe200000001ff */
[----:B-1----:R-:W-:-:S07]  /*0170*/  MOV R27, UR4 ;  /* 0x00000004001b7c02 */ /* 0x002fce0008000f00 */
.L_x_0:
[----:B------:R-:W2:Y:S02]  /*0180*/  LDCU.64 UR4, c[0x0][0x9b0] ;  /* 0x00013600ff0477ac */ /* 0x000ea40008000a00 */
[----:B--2---:R-:W-:-:S04]  /*0190*/  UISETP.NE.U32.AND UP0, UPT, UR4, URZ, UPT ;  /* 0x000000ff0400728c */ /* 0x004fc8000bf05070 */
[----:B------:R-:W-:-:S09]  /*01a0*/  UISETP.NE.AND.EX UP0, UPT, UR5, URZ, UPT, UP0 ;  /* 0x000000ff0500728c */ /* 0x000fd2000bf05300 */
[----:B------:R-:W-:Y:S05]  /*01b0*/  BRA.U UP0, `(.L_x_2) ;  /* 0x0000000100287547 */ /* 0x000fea000b800000 */
[----:B------:R-:W2:Y:S02]  /*01c0*/  LDCU.64 UR4, c[0x0][0x9a8] ;  /* 0x00013500ff0477ac */ /* 0x000ea40008000a00 */
[----:B--2---:R-:W-:-:S04]  /*01d0*/  UISETP.NE.U32.AND UP0, UPT, UR4, URZ, UPT ;  /* 0x000000ff0400728c */ /* 0x004fc8000bf05070 */
[----:B------:R-:W-:-:S09]  /*01e0*/  UISETP.NE.AND.EX UP0, UPT, UR5, URZ, UPT, UP0 ;  /* 0x000000ff0500728c */ /* 0x000fd2000bf05300 */
[----:B------:R-:W-:Y:S05]  /*01f0*/  BRA.U !UP0, `(.L_x_3) ;  /* 0x0000000108107547 */ /* 0x000fea000b800000 */
[----:B------:R-:W2:Y:S01]  /*0200*/  LDC.64 R24, c[0x0][0x9a8] ;  /* 0x00026a00ff187b82 */ /* 0x000ea20000000a00 */
[----:B------:R-:W2:Y:S02]  /*0210*/  LDCU.64 UR4, c[0x0][0x358] ;  /* 0x00006b00ff0477ac */ /* 0x000ea40008000a00 */
[----:B--2---:R2:W5:Y:S01]  /*0220*/  LDG.E R24, desc[UR4][R24.64] ;  /* 0x0000000418187981 */ /* 0x004562000c1e1900 */
[----:B------:R-:W-:Y:S05]  /*0230*/  BRA `(.L_x_2) ;  /* 0x0000000000087947 */ /* 0x000fea0003800000 */
.L_x_3:
[----:B------:R-:W2:Y:S02]  /*0240*/  LDCU UR4, c[0x0][0x9a0] ;  /* 0x00013400ff0477ac */ /* 0x000ea40008000800 */
[----:B--2---:R-:W-:Y:S02]  /*0250*/  MOV R24, UR4 ;  /* 0x0000000400187c02 */ /* 0x004fe40008000f00 */
.L_x_2:
[----:B------:R-:W-:Y:S01]  /*0260*/  IMAD.U32 R0, RZ, RZ, UR18 ;  /* 0x00000012ff007e24 */ /* 0x000fe2000f8e00ff */
[----:B------:R-:W-:Y:S04]  /*0270*/  BSSY.RECONVERGENT B0, `(.L_x_4) ;  /* 0x000000c000007945 */ /* 0x000fe80003800200 */
[C---:B------:R-:W-:Y:S02]  /*0280*/  ISETP.NE.OR P1, PT, R0.reuse, 0x1, !P3 ;  /* 0x000000010000780c */ /* 0x040fe40005f25670 */
[----:B------:R-:W-:-:S11]  /*0290*/  ISETP.NE.OR P0, PT, R0, 0x3, !P3 ;  /* 0x000000030000780c */ /* 0x000fd60005f05670 */
[----:B------:R-:W-:Y:S05]  /*02a0*/  @P1 BRA `(.L_x_5) ;  /* 0x0000000000201947 */ /* 0x000fea0003800000 */
[----:B------:R-:W3:Y:S02]  /*02b0*/  LDCU.64 UR4, c[0x0][0x348] ;  /* 0x00006900ff0477ac */ /* 0x000ee40008000a00 */
[----:B---3--:R-:W-:Y:S02]  /*02c0*/  UIADD3 UR6, UP1, UPT, UR4, 0x80, URZ ;  /* 0x0000008004067890 */ /* 0x008fe4000ff3e0ff */
[----:B------:R-:W-:Y:S02]  /*02d0*/  UIADD3 UR4, UP0, UPT, UR4, 0x200, URZ ;  /* 0x0000020004047890 */ /* 0x000fe4000ff1e0ff */
[----:B------:R-:W-:Y:S02]  /*02e0*/  UIADD3.X UR7, UPT, UPT, URZ, UR5, URZ, UP1, !UPT ;  /* 0x00000005ff077290 */ /* 0x000fe40008ffe4ff */
[----:B------:R-:W-:-:S07]  /*02f0*/  UIADD3.X UR5, UPT, UPT, URZ, UR5, URZ, UP0, !UPT ;  /* 0x00000005ff057290 */ /* 0x000fce00087fe4ff */
[----:B------:R3:W-:Y:S02]  /*0300*/  UTMACCTL.PF [UR6] ;  /* 0x00000000060079b9 */ /* 0x0007e40008040000 */
[----:B------:R3:W-:Y:S02]  /*0310*/  UTMACCTL.PF [UR4] ;  /* 0x00000000040079b9 */ /* 0x0007e40008040000 */
[----:B---3--:R-:W-:Y:S01]  /*0320*/  NOP ;  /* 0x0000000000007918 */ /* 0x008fe20000000000 */
.L_x_5:
[----:B------:R-:W-:Y:S05]  /*0330*/  BSYNC.RECONVERGENT B0 ;  /* 0x0000000000007941 */ /* 0x000fea0003800200 */
.L_x_4:
[----:B------:R-:W-:Y:S04]  /*0340*/  BSSY.RECONVERGENT B0, `(.L_x_6) ;  /* 0x000000a000007945 */ /* 0x000fe80003800200 */
        /* <DEDUP_REMOVED lines=9> */
.L_x_7:
[----:B------:R-:W-:Y:S05]  /*03e0*/  BSYNC.RECONVERGENT B0 ;  /* 0x0000000000007941 */ /* 0x000fea0003800200 */
.L_x_6:
[----:B------:R-:W3:Y:S01]  /*03f0*/  LDCU.64 UR4, c[0x0][0x988] ;  /* 0x00013100ff0477ac */ /* 0x000ee20008000a00 */
[----:B------:R-:W-:Y:S02]  /*0400*/  UISETP.EQ.U32.AND UP2, UPT, UR8, URZ, UPT ;  /* 0x000000ff0800728c */ /* 0x000fe4000bf42070 */
[----:B------:R-:W-:Y:S02]  /*0410*/  UPLOP3.LUT UP3, UPT, UPT, UPT, UPT, 0x80, 0x8 ;  /* 0x000000000008789c */ /* 0x000fe40003f6f070 */
[----:B---3--:R-:W-:-:S04]  /*0420*/  UISETP.NE.U32.AND UP0, UPT, UR4, URZ, UPT ;  /* 0x000000ff0400728c */ /* 0x008fc8000bf05070 */
[----:B------:R-:W-:-:S04]  /*0430*/  UISETP.NE.AND.EX UP1, UPT, UR5, URZ, UPT, UP0 ;  /* 0x000000ff0500728c */ /* 0x000fc8000bf25300 */
[----:B------:R-:W-:-:S04]  /*0440*/  UISETP.EQ.OR.EX UP4, UPT, UR9, URZ, !UP1, UP2 ;  /* 0x000000ff0900728c */ /* 0x000fc8000cf82720 */
[----:B------:R-:W-:-:S05]  /*0450*/  UP2UR UR63, UPR, URZ, 0x10 ;  /* 0x00000010ff3f7883 */ /* 0x000fca0008000000 */
[----:B------:R-:W-:Y:S07]  /*0460*/  BRA.U !UP4, `(.L_x_8) ;  /* 0x000000010c207547 */ /* 0x000fee000b800000 */
[----:B------:R-:W-:Y:S01]  /*0470*/  UISETP.NE.U32.AND UP2, UPT, UR8, URZ, UPT ;  /* 0x000000ff0800728c */ /* 0x000fe2000bf45070 */
[----:B-----5:R-:W-:Y:S01]  /*0480*/  FSETP.NEU.AND P0, PT, R27, RZ, PT ;  /* 0x000000ff1b00720b */ /* 0x020fe20003f0d000 */
[----:B------:R-:W-:Y:S02]  /*0490*/  USEL UR4, URZ, 0xffffffff, UP1 ;  /* 0xffffffffff047887 */ /* 0x000fe40008800000 */
[----:B------:R-:W-:-:S10]  /*04a0*/  UISETP.NE.AND.EX UP2, UPT, UR9, URZ, UPT, UP2 ;  /* 0x000000ff0900728c */ /* 0x000fd4000bf45320 */
[----:B------:R-:W-:Y:S01]  /*04b0*/  VOTEU.ANY UP0, P0 ;  /* 0x0000000000ff7886 */ /* 0x000fe20000000100 */
[----:B------:R-:W-:-:S04]  /*04c0*/  @!UP2 USEL UR4, URZ, 0xffffffff, UP0 ;  /* 0xffffffffff04a887 */ /* 0x000fc80008000000 */
[----:B------:R-:W-:-:S04]  /*04d0*/  ULOP3.LUT UR4, UR4, 0x1, URZ, 0xc0, !UPT ;  /* 0x0000000104047892 */ /* 0x000fc8000f8ec0ff */
[----:B------:R-:W-:-:S11]  /*04e0*/  UISETP.NE.U32.AND UP3, UPT, UR4, 0x1, UPT ;  /* 0x000000010400788c */ /* 0x000fd6000bf65070 */
.L_x_8:
[----:B-1----:R-:W1:Y:S02]  /*04f0*/  SHFL.IDX PT, R2, R64, RZ, 0x1f ;  /* 0x00001fff40027589 */ /* 0x002e6400000e0000 */
[----:B-1----:R-:W-:-:S13]  /*0500*/  ISETP.NE.AND P0, PT, R2, RZ, PT ;  /* 0x000000ff0200720c */ /* 0x002fda0003f05270 */
[----:B------:R-:W-:Y:S05]  /*0510*/  @P0 BRA `(.L_x_9) ;  /* 0x0000000000840947 */ /* 0x000fea0003800000 */
[----:B------:R-:W-:Y:S01]  /*0520*/  ELECT P0, URZ, PT ;  /* 0x0000000000ff782f */ /* 0x000fe20003800000 */
[----:B------:R-:W-:-:S12]  /*0530*/  BSSY.RECONVERGENT B0, `(.L_x_9) ;  /* 0x000001f000007945 */ /* 0x000fd80003800200 */
[----:B------:R-:W-:Y:S05]  /*0540*/  @!P0 BRA `(.L_x_10) ;  /* 0x0000000000748947 */ /* 0x000fea0003800000 */
[----:B------:R-:W1:Y:S01]  /*0550*/  S2UR UR4, SR_CgaCtaId ;  /* 0x00000000000479c3 */ /* 0x000e620000008800 */
[----:B------:R-:W-:Y:S01]  /*0560*/  UMOV UR5, 0x400 ;  /* 0x0000040000057882 */ /* 0x000fe20000000000 */
[----:B------:R-:W-:Y:S01]  /*0570*/  UMOV UR8, 0x1 ;  /* 0x0000000100087882 */ /* 0x000fe20000000000 */
[----:B------:R-:W-:Y:S01]  /*0580*/  UMOV UR6, 0x2 ;  /* 0x0000000200067882 */ /* 0x000fe20000000000 */
[----:B------:R-:W-:-:S04]  /*0590*/  UIADD3 UR8, UPT, UPT, -UR8, 0x100000, URZ ;  /* 0x0010000008087890 */ /* 0x000fc8000fffe1ff */
[----:B------:R-:W-:Y:S02]  /*05a0*/  USHF.L.U32 UR9, UR8, 0xb, URZ ;  /* 0x0000000b08097899 */ /* 0x000fe400080006ff */
[----:B------:R-:W-:Y:S02]  /*05b0*/  USHF.L.U32 UR8, UR8, 0x1, URZ ;  /* 0x0000000108087899 */ /* 0x000fe400080006ff */
[----:B------:R-:W-:-:S04]  /*05c0*/  UIADD3 UR6, UPT, UPT, -UR6, 0x100000, URZ ;  /* 0x0010000006067890 */ /* 0x000fc8000fffe1ff */
[----:B------:R-:W-:Y:S02]  /*05d0*/  USHF.L.U32 UR7, UR6, 0xb, URZ ;  /* 0x0000000b06077899 */ /* 0x000fe400080006ff */
[----:B------:R-:W-:Y:S02]  /*05e0*/  USHF.L.U32 UR6, UR6, 0x1, URZ ;  /* 0x0000000106067899 */ /* 0x000fe400080006ff */
[----:B-1----:R-:W-:Y:S01]  /*05f0*/  ULEA UR4, UR4, UR5, 0x18 ;  /* 0x0000000504047291 */ /* 0x002fe2000f8ec0ff */
[----:B------:R-:W1:Y:S11]  /*0600*/  FENCE.VIEW.ASYNC.S ;  /* 0x00000000000073c6 */ /* 0x000e760000000000 */
[----:B-1----:R1:W3:Y:S01]  /*0610*/  SYNCS.EXCH.64 URZ, [UR4], UR8 ;  /* 0x0000000804ff75b2 */ /* 0x0022e20008000100 */
[----:B------:R1:W4:Y:S01]  /*0620*/  SYNCS.EXCH.64 URZ, [UR4+0x40], UR6 ;  /* 0x0000400604ff75b2 */ /* 0x0003220008000100 */
[----:B------:R1:W1:Y:S01]  /*0630*/  SYNCS.EXCH.64 URZ, [UR4+0x8], UR8 ;  /* 0x0000080804ff75b2 */ /* 0x0002620008000100 */
        /* <DEDUP_REMOVED lines=13> */
[----:B------:R-:W-:Y:S01]  /*0710*/  NOP ;  /* 0x0000000000007918 */ /* 0x000fe20000000000 */
.L_x_10:
[----:B-1----:R-:W-:Y:S05]  /*0720*/  BSYNC.RECONVERGENT B0 ;  /* 0x0000000000007941 */ /* 0x002fea0003800200 */
.L_x_9:
[----:B------:R-:W1:Y:S01]  /*0730*/  SHFL.IDX PT, R2, R64, RZ, 0x1f ;  /* 0x00001fff40027589 */ /* 0x000e6200000e0000 */
[----:B------:R-:W-:Y:S01]  /*0740*/  NOP ;  /* 0x0000000000007918 */ /* 0x000fe20000000000 */
[----:B-1----:R-:W-:-:S13]  /*0750*/  ISETP.NE.AND P0, PT, R2, 0x1, PT ;  /* 0x000000010200780c */ /* 0x002fda0003f05270 */
[----:B------:R-:W-:Y:S05]  /*0760*/  @P0 BRA `(.L_x_11) ;  /* 0x0000000000580947 */ /* 0x000fea0003800000 */
        /* <DEDUP_REMOVED lines=9> */
[----:B------:R-:W-:Y:S01]  /*0800*/  USHF.L.U32 UR6, UR6, 0x1, URZ ;  /* 0x0000000106067899 */ /* 0x000fe200080006ff */
[----:B------:R-:W-:Y:S01]  /*0810*/  ELECT P0, URZ, PT ;  /* 0x0000000000ff782f */ /* 0x000fe20003800000 */
[----:B-1----:R-:W-:Y:S01]  /*0820*/  ULEA UR4, UR4, UR5, 0x18 ;  /* 0x0000000504047291 */ /* 0x002fe2000f8ec0ff */
[----:B------:R-:W1:Y:S11]  /*0830*/  FENCE.VIEW.ASYNC.S ;  /* 0x00000000000073c6 */ /* 0x000e760000000000 */
[----:B-1----:R1:W1:Y:S01]  /*0840*/  SYNCS.EXCH.64 URZ, [UR4+0x80], UR8 ;  /* 0x0000800804ff75b2 */ /* 0x0022620008000100 */
        /* <DEDUP_REMOVED lines=8> */
.L_x_11:
[----:B------:R-:W2:Y:S01]  /*08d0*/  SHFL.IDX PT, R2, R64, RZ, 0x1f ;  /* 0x00001fff40027589 */ /* 0x000ea200000e0000 */
[----:B------:R-:W-:Y:S01]  /*08e0*/  NOP ;  /* 0x0000000000007918 */ /* 0x000fe20000000000 */
[----:B--2---:R-:W-:-:S13]  /*08f0*/  ISETP.NE.AND P0, PT, R2, 0x3, PT ;  /* 0x000000030200780c */ /* 0x004fda0003f05270 */
[----:B------:R-:W-:Y:S05]  /*0900*/  @P0 BRA `(.L_x_12) ;  /* 0x0000000000300947 */ /* 0x000fea0003800000 */
[----:B-1----:R-:W1:Y:S01]  /*0910*/  S2UR UR4, SR_CgaCtaId ;  /* 0x00000000000479c3 */ /* 0x002e620000008800 */
[----:B------:R-:W-:Y:S01]  /*0920*/  UMOV UR6, 0x400 ;  /* 0x0000040000067882 */ /* 0x000fe20000000000 */
[----:B------:R-:W-:Y:S01]  /*0930*/  UMOV UR5, 0x20 ;  /* 0x0000002000057882 */ /* 0x000fe20000000000 */
[----:B------:R-:W-:Y:S01]  /*0940*/  ELECT P0, URZ, PT ;  /* 0x0000000000ff782f */ /* 0x000fe20003800000 */
[----:B-1----:R-:W-:Y:S02]  /*0950*/  ULEA UR6, UR4, UR6, 0x18 ;  /* 0x0000000604067291 */ /* 0x002fe4000f8ec0ff */
[----:B------:R-:W-:-:S04]  /*0960*/  UIADD3 UR4, UPT, UPT, -UR5, 0x100000, URZ ;  /* 0x0010000005047890 */ /* 0x000fc8000fffe1ff */
[----:B------:R-:W-:Y:S02]  /*0970*/  USHF.L.U32 UR5, UR4, 0xb, URZ ;  /* 0x0000000b04057899 */ /* 0x000fe400080006ff */
[----:B------:R-:W-:Y:S01]  /*0980*/  USHF.L.U32 UR4, UR4, 0x1, URZ ;  /* 0x0000000104047899 */ /* 0x000fe200080006ff */
[----:B------:R-:W1:Y:S11]  /*0990*/  FENCE.VIEW.ASYNC.S ;  /* 0x00000000000073c6 */ /* 0x000e760000000000 */
[----:B-1----:R2:W1:Y:S01]  /*09a0*/  SYNCS.EXCH.64 URZ, [UR6+0xc0], UR4 ;  /* 0x0000c00406ff75b2 */ /* 0x0024620008000100 */
[----:B------:R2:W1:Y:S02]  /*09b0*/  SYNCS.EXCH.64 URZ, [UR6+0xc8], UR4 ;  /* 0x0000c80406ff75b2 */ /* 0x0004640008000100 */
[----:B--2---:R-:W-:Y:S01]  /*09c0*/  NOP ;  /* 0x0000000000007918 */ /* 0x004fe20000000000 */
.L_x_12:
[----:B------:R-:W2:Y:S01]  /*09d0*/  SHFL.IDX PT, R2, R64, RZ, 0x1f ;  /* 0x00001fff40027589 */ /* 0x000ea200000e0000 */
[----:B------:R-:W-:Y:S01]  /*09e0*/  NOP ;  /* 0x0000000000007918 */ /* 0x000fe20000000000 */
[----:B--2---:R-:W-:-:S13]  /*09f0*/  ISETP.NE.AND P0, PT, R2, 0x4, PT ;  /* 0x000000040200780c */ /* 0x004fda0003f05270 */
[----:B------:R-:W-:Y:S05]  /*0a00*/  @P0 BRA `(.L_x_13) ;  /* 0x0000000000440947 */ /* 0x000fea0003800000 */
[----:B-1----:R-:W1:Y:S01]  /*0a10*/  S2UR UR6, SR_CgaCtaId ;  /* 0x00000000000679c3 */ /* 0x002e620000008800 */
[----:B------:R-:W-:Y:S01]  /*0a20*/  UMOV UR4, 0x1e0 ;  /* 0x000001e000047882 */ /* 0x000fe20000000000 */
[----:B------:R-:W-:Y:S01]  /*0a30*/  UMOV UR5, 0x400 ;  /* 0x0000040000057882 */ /* 0x000fe20000000000 */
[----:B------:R-:W-:Y:S01]  /*0a40*/  USEL UR4, UR4, 0x1a0, UP3 ;  /* 0x000001a004047887 */ /* 0x000fe20009800000 */
[----:B------:R-:W-:Y:S01]  /*0a50*/  UMOV UR8, 0x1 ;  /* 0x0000000100087882 */ /* 0x000fe20000000000 */
[----:B------:R-:W-:Y:S01]  /*0a60*/  ELECT P0, URZ, PT ;  /* 0x0000000000ff782f */ /* 0x000fe20003800000 */
[----:B------:R-:W-:-:S04]  /*0a70*/  UIADD3 UR8, UPT, UPT, -UR8, 0x100000, URZ ;  /* 0x0010000008087890 */ /* 0x000fc8000fffe1ff */
[----:B------:R-:W-:Y:S02]  /*0a80*/  USHF.L.U32 UR9, UR8, 0xb, URZ ;  /* 0x0000000b08097899 */ /* 0x000fe400080006ff */
[----:B------:R-:W-:Y:S02]  /*0a90*/  USHF.L.U32 UR8, UR8, 0x1, URZ ;  /* 0x0000000108087899 */ /* 0x000fe400080006ff */
[----:B-1----:R-:W-:Y:S02]  /*0aa0*/  ULEA UR6, UR6, UR5, 0x18 ;  /* 0x0000000506067291 */ /* 0x002fe4000f8ec0ff */
[----:B------:R-:W-:-:S04]  /*0ab0*/  UIADD3 UR4, UPT, UPT, -UR4, 0x100000, URZ ;  /* 0x0010000004047890 */ /* 0x000fc8000fffe1ff */
[----:B------:R-:W-:Y:S02]  /*0ac0*/  USHF.L.U32 UR5, UR4, 0xb, URZ ;  /* 0x0000000b04057899 */ /* 0x000fe400080006ff */
[----:B------:R-:W-:Y:S01]  /*0ad0*/  USHF.L.U32 UR4, UR4, 0x1, URZ ;  /* 0x0000000104047899 */ /* 0x000fe200080006ff */
[----:B------:R-:W1:Y:S03]  /*0ae0*/  FENCE.VIEW.ASYNC.S ;  /* 0x00000000000073c6 */ /* 0x000e660000000000 */
[----:B-1----:R2:W1:Y:S08]  /*0af0*/  SYNCS.EXCH.64 URZ, [UR6+0xd0], UR8 ;  /* 0x0000d00806ff75b2 */ /* 0x0024700008000100 */
[----:B------:R2:W1:Y:S02]  /*0b00*/  SYNCS.EXCH.64 URZ, [UR6+0xd8], UR4 ;  /* 0x0000d80406ff75b2 */ /* 0x0004640008000100 */
[----:B--2---:R-:W-:Y:S01]  /*0b10*/  NOP ;  /* 0x0000000000007918 */ /* 0x004fe20000000000 */
.L_x_13:
[----:B------:R-:W2:Y:S01]  /*0b20*/  SHFL.IDX PT, R2, R64, RZ, 0x1f ;  /* 0x00001fff40027589 */ /* 0x000ea200000e0000 */
[----:B------:R-:W-:Y:S01]  /*0b30*/  NOP ;  /* 0x0000000000007918 */ /* 0x000fe20000000000 */
[----:B--2---:R-:W-:-:S13]  /*0b40*/  ISETP.NE.AND P0, PT, R2, 0x5, PT ;  /* 0x000000050200780c */ /* 0x004fda0003f05270 */
[----:B------:R-:W-:Y:S05]  /*0b50*/  @P0 BRA `(.L_x_14) ;  /* 0x0000000000480947 */ /* 0x000fea0003800000 */
[----:B------:R-:W2:Y:S01]  /*0b60*/  S2UR UR5, SR_CgaCtaId ;  /* 0x00000000000579c3 */ /* 0x000ea20000008800 */
[----:B-1----:R-:W-:Y:S01]  /*0b70*/  UMOV UR4, 0x400 ;  /* 0x0000040000047882 */ /* 0x002fe20000000000 */
        /* <DEDUP_REMOVED lines=9> */
[----:B--2---:R-:W-:Y:S01]  /*0c10*/  ULEA UR4, UR5, UR4, 0x18 ;  /* 0x0000000405047291 */ /* 0x004fe2000f8ec0ff */
[----:B------:R-:W1:Y:S11]  /*0c20*/  FENCE.VIEW.ASYNC.S ;  /* 0x00000000000073c6 */ /* 0x000e760000000000 */
[----:B-1----:R2:W1:Y:S01]  /*0c30*/  SYNCS.EXCH.64 URZ, [UR4+0xe0], UR8 ;  /* 0x0000e00804ff75b2 */ /* 0x0024620008000100 */
[----:B------:R2:W1:Y:S01]  /*0c40*/  SYNCS.EXCH.64 URZ, [UR4+0xf0], UR6 ;  /* 0x0000f00604ff75b2 */ /* 0x0004620008000100 */
[----:B------:R2:W1:Y:S01]  /*0c50*/  SYNCS.EXCH.64 URZ, [UR4+0xe8], UR8 ;  /* 0x0000e80804ff75b2 */ /* 0x0004620008000100 */
[----:B------:R2:W1:Y:S02]  /*0c60*/  SYNCS.EXCH.64 URZ, [UR4+0xf8], UR6 ;  /* 0x0000f80604ff75b2 */ /* 0x0004640008000100 */
[----:B--2---:R-:W-:Y:S01]  /*0c70*/  NOP ;  /* 0x0000000000007918 */ /* 0x004fe20000000000 */
.L_x_14:
[----:B-1----:R-:W1:Y:S01]  /*0c80*/  LDCU UR4, c[0x0][0x36c] ;  /* 0x00006d80ff0477ac */ /* 0x002e620008000800 */
[----:B------:R-:W-:Y:S01]  /*0c90*/  ISETP.NE.OR P3, PT, R0, 0x2, !P3 ;  /* 0x000000020000780c */ /* 0x000fe20005f65670 */
[----:B------:R-:W-:Y:S01]  /*0ca0*/  NOP ;  /* 0x0000000000007918 */ /* 0x000fe20000000000 */
[----:B------:R-:W-:Y:S01]  /*0cb0*/  LOP3.LUT R0, R62, 0x1f, RZ, 0xc0, !PT ;  /* 0x0000001f3e007812 */ /* 0x000fe200078ec0ff */
[----:B------:R-:W-:Y:S02]  /*0cc0*/  UISETP.NE.AND UP5, UPT, UR18, 0x2, UPT ;  /* 0x000000021200788c */ /* 0x000fe4000bfa5270 */
[----:B------:R-:W-:Y:S02]  /*0cd0*/  UISETP.NE.AND UP4, UPT, UR18, URZ, UPT ;  /* 0x000000ff1200728c */ /* 0x000fe4000bf85270 */
[----:B-1----:R-:W-:-:S09]  /*0ce0*/  UISETP.EQ.U32.AND UP6, UPT, UR4, 0x1, UPT ;  /* 0x000000010400788c */ /* 0x002fd2000bfc2070 */
[----:B------:R-:W-:Y:S05]  /*0cf0*/  BRA.U !UP6, `(.L_x_15) ;  /* 0x000000010e087547 */ /* 0x000fea000b800000 */
[----:B---34-:R-:W-:Y:S01]  /*0d00*/  UCGABAR_ARV ;  /* 0x00000000000079c7 */ /* 0x018fe20008000000 */
[----:B------:R-:W-:Y:S05]  /*0d10*/  BRA `(.L_x_16) ;  /* 0x0000000000047947 */ /* 0x000fea0003800000 */
.L_x_15:
[----:B---34-:R-:W-:Y:S01]  /*0d20*/  NOP ;  /* 0x0000000000007918 */ /* 0x018fe20000000000 */
.L_x_16:
[----:B------:R-:W1:Y:S01]  /*0d30*/  S2R R4, SR_CTAID.Y ;  /* 0x0000000000047919 */ /* 0x000e620000002600 */
[----:B------:R-:W2:Y:S01]  /*0d40*/  S2UR UR51, SR_CTAID.X ;  /* 0x00000000003379c3 */ /* 0x000ea20000002500 */
[----:B------:R-:W-:-:S05]  /*0d50*/  CS2R.32 R57, SR_CgaSize ;  /* 0x0000000000397805 */ /* 0x000fca0000008a00 */
[----:B------:R-:W-:-:S05]  /*0d60*/  IMAD R57, R57, -0xa0, RZ ;  /* 0xffffff6039397824 */ /* 0x000fca00078e02ff */
[----:B------:R-:W-:-:S14]  /*0d70*/  R2UR UR5, R57 ;  /* 0x00000000390572ca */ /* 0x000fdc00000e0000 */
[----:B------:R-:W3:Y:S01]  /*0d80*/  LDCU UR5, c[0x0][UR5+0x2b0] ;  /* 0x00005600050577ac */ /* 0x000ee20008000800 */
[----:B------:R-:W-:-:S05]  /*0d90*/  CS2R.32 R57, SR_CgaSize ;  /* 0x0000000000397805 */ /* 0x000fca0000008a00 */
[----:B------:R-:W-:-:S05]  /*0da0*/  IMAD R57, R57, -0xa0, RZ ;  /* 0xffffff6039397824 */ /* 0x000fca00078e02ff */
[----:B------:R-:W-:-:S14]  /*0db0*/  R2UR UR4, R57 ;  /* 0x00000000390472ca */ /* 0x000fdc00000e0000 */
[----:B------:R-:W4:Y:S01]  /*0dc0*/  LDCU UR4, c[0x0][UR4+0x2b4] ;  /* 0x00005680040477ac */ /* 0x000f220008000800 */
[----:B------:R-:W-:-:S05]  /*0dd0*/  CS2R.32 R2, SR_CgaSize ;  /* 0x0000000000027805 */ /* 0x000fca0000008a00 */
[----:B------:R-:W-:-:S06]  /*0de0*/  IMAD R2, R2, -0xa0, RZ ;  /* 0xffffff6002027824 */ /* 0x000fcc00078e02ff */
[----:B------:R-:W4:Y:S01]  /*0df0*/  LDC R2, c[0x0][R2+0x2a0] ;  /* 0x0000a80002027b82 */ /* 0x000f220000000800 */
[----:B------:R-:W1:Y:S01]  /*0e00*/  LDCU UR19, c[0x0][0xc24] ;  /* 0x00018480ff1377ac */ /* 0x000e620008000800 */
[----:B------:R-:W1:Y:S06]  /*0e10*/  LDCU UR39, c[0x0][0xc24] ;  /* 0x00018480ff2777ac */ /* 0x000e6c0008000800 */
[----:B------:R-:W4:Y:S01]  /*0e20*/  S2UR UR6, SR_CgaCtaId ;  /* 0x00000000000679c3 */ /* 0x000f220000008800 */
[----:B------:R-:W4:Y:S01]  /*0e30*/  LDCU UR23, c[0x0][0xc30] ;  /* 0x00018600ff1777ac */ /* 0x000f220008000800 */
[----:B--2---:R-:W-:-:S02]  /*0e40*/  I2FP.F32.U32 R57, UR51 ;  /* 0x0000003300397c45 */ /* 0x004fc40008201000 */
[----:B------:R-:W-:-:S05]  /*0e50*/  CS2R.32 R3, SR_CgaSize ;  /* 0x0000000000037805 */ /* 0x000fca0000008a00 */
[----:B------:R-:W-:-:S06]  /*0e60*/  IMAD R3, R3, -0xa0, RZ ;  /* 0xffffff6003037824 */ /* 0x000fcc00078e02ff */
[----:B------:R-:W2:Y:S01]  /*0e70*/  LDC R3, c[0x0][R3+0x2a4] ;  /* 0x0000a90003037b82 */ /* 0x000ea20000000800 */
[----:B-1----:R-:W-:Y:S01]  /*0e80*/  UISETP.GE.AND UP0, UPT, UR19, 0x1, UPT ;  /* 0x000000011300788c */ /* 0x002fe2000bf06270 */
[----:B---3--:R-:W-:Y:S01]  /*0e90*/  FMUL R57, R57, UR5 ;  /* 0x0000000539397c20 */ /* 0x008fe20008400000 */
[----:B------:R-:W-:-:S05]  /*0ea0*/  I2FP.F32.U32 R56, R4 ;  /* 0x0000000400387245 */ /* 0x000fca0000201000 */
[----:B------:R-:W1:Y:S01]  /*0eb0*/  S2UR UR52, SR_CTAID.Z ;  /* 0x00000000003479c3 */ /* 0x000e620000002700 */
[----:B------:R-:W3:Y:S01]  /*0ec0*/  F2I.U32.TRUNC.NTZ R57, R57 ;  /* 0x0000003900397305 */ /* 0x000ee2000020f000 */
[----:B----4-:R-:W-:Y:S01]  /*0ed0*/  FMUL R56, R56, UR4 ;  /* 0x0000000438387c20 */ /* 0x010fe20008400000 */
[----:B------:R-:W-:-:S05]  /*0ee0*/  USHF.L.U32 UR70, UR6, 0x9, URZ ;  /* 0x0000000906467899 */ /* 0x000fca00080006ff */
[----:B------:R-:W4:Y:S01]  /*0ef0*/  S2UR UR21, SR_CTAID.Y ;  /* 0x00000000001579c3 */ /* 0x000f220000002600 */
[----:B------:R-:W-:Y:S01]  /*0f00*/  USHF.L.U32 UR69, UR6, 0x4, URZ ;  /* 0x0000000406457899 */ /* 0x000fe200080006ff */
[----:B------:R-:W1:Y:S01]  /*0f10*/  F2I.U32.TRUNC.NTZ R56, R56 ;  /* 0x0000003800387305 */ /* 0x000e62000020f000 */
[----:B------:R-:W-:Y:S02]  /*0f20*/  ULOP3.LUT UR70, UR70, 0x200, URZ, 0xc0, !UPT ;  /* 0x0000020046467892 */ /* 0x000fe4000f8ec0ff */
[----:B------:R-:W-:Y:S01]  /*0f30*/  ULOP3.LUT UR69, UR69, 0x10, URZ, 0xc0, !UPT ;  /* 0x0000001045457892 */ /* 0x000fe2000f8ec0ff */
[----:B---3--:R-:W-:-:S05]  /*0f40*/  IADD3 R57, PT, PT, -R57, RZ, RZ ;  /* 0x000000ff39397210 */ /* 0x008fca0007ffe1ff */
[----:B------:R-:W-:Y:S01]  /*0f50*/  IMAD R57, R2, R57, UR51 ;  /* 0x0000003302397e24 */ /* 0x000fe2000f8e0239 */
[----:B------:R-:W-:Y:S02]  /*0f60*/  PRMT R2, RZ, 0x7610, R2 ;  /* 0x00007610ff027816 */ /* 0x000fe40000000002 */
[----:B-1----:R-:W-:-:S05]  /*0f70*/  IADD3 R56, PT, PT, -R56, RZ, RZ ;  /* 0x000000ff38387210 */ /* 0x002fca0007ffe1ff */
[----:B--2---:R-:W-:Y:S01]  /*0f80*/  IMAD R56, R3, R56, R4 ;  /* 0x0000003803387224 */ /* 0x004fe200078e0204 */
[----:B----4-:R-:W-:Y:S06]  /*0f90*/  BRA.U UP4, `(.L_x_17) ;  /* 0x0000000104207547 */ /* 0x010fec000b800000 */
[C---:B------:R-:W-:Y:S02]  /*0fa0*/  ISETP.NE.AND P2, PT, R56.reuse, RZ, PT ;  /* 0x000000ff3800720c */ /* 0x040fe40003f45270 */
[----:B------:R-:W-:Y:S02]  /*0fb0*/  ISETP.NE.AND P0, PT, R56, RZ, PT ;  /* 0x000000ff3800720c */ /* 0x000fe40003f05270 */
[C---:B------:R-:W-:Y:S02]  /*0fc0*/  ISETP.NE.AND P1, PT, R57.reuse, 0x1, PT ;  /* 0x000000013900780c */ /* 0x040fe40003f25270 */
[----:B------:R-:W-:Y:S02]  /*0fd0*/  SEL R2, RZ, 0x2, P2 ;  /* 0x00000002ff027807 */ /* 0x000fe40001000000 */
[----:B------:R-:W-:Y:S02]  /*0fe0*/  ISETP.EQ.OR P0, PT, R57, RZ, !P0 ;  /* 0x000000ff3900720c */ /* 0x000fe40004702670 */
[----:B------:R-:W-:-:S02]  /*0ff0*/  SEL R2, R2, 0x2, P1 ;  /* 0x0000000202027807 */ /* 0x000fc40000800000 */
[----:B------:R-:W-:-:S05]  /*1000*/  SEL R3, RZ, 0x1, !P0 ;  /* 0x00000001ff037807 */ /* 0x000fca0004000000 */
[----:B------:R-:W-:Y:S02]  /*1010*/  IMAD.IADD R2, R3, 0x1, R2 ;  /* 0x0000000103027824 */ /* 0x000fe400078e0202 */
.L_x_17:
[----:B------:R-:W-:Y:S05]  /*1020*/  BRA.U !UP0, `(.L_x_18) ;  /* 0x0000000108d07547 */ /* 0x000fea000b800000 */
[----:B------:R-:W1:Y:S01]  /*1030*/  LDCU UR20, c[0x0][0xc0c] ;  /* 0x00018180ff1477ac */ /* 0x000e620008000800 */
[----:B------:R-:W2:Y:S01]  /*1040*/  LDCU.128 UR12, c[0x0][0xc10] ;  /* 0x00018200ff0c77ac */ /* 0x000ea20008000c00 */
[----:B------:R-:W3:Y:S01]  /*1050*/  LDCU UR6, c[0x0][0x370] ;  /* 0x00006e00ff0677ac */ /* 0x000ee20008000800 */
[----:B------:R-:W4:Y:S01]  /*1060*/  LDCU UR7, c[0x0][0x374] ;  /* 0x00006e80ff0777ac */ /* 0x000f220008000800 */
[----:B------:R-:W4:Y:S01]  /*1070*/  LDCU UR22, c[0x0][0xc20] ;  /* 0x00018400ff1677ac */ /* 0x000f220008000800 */
[----:B-1----:R-:W-:Y:S02]  /*1080*/  UISETP.NE.AND UP0, UPT, UR20, 0x1, UPT ;  /* 0x000000011400788c */ /* 0x002fe4000bf05270 */
[----:B--2---:R-:W-:Y:S01]  /*1090*/  UIMAD.WIDE.U32 UR4, UR51, UR12, URZ ;  /* 0x0000000c330472a5 */ /* 0x004fe2000f8e00ff */
[----:B------:R-:W1:Y:S01]  /*10a0*/  LDCU.64 UR8, c[0x0][0xc28] ;  /* 0x00018500ff0877ac */ /* 0x000e620008000a00 */
[----:B---3--:R-:W-:Y:S02]  /*10b0*/  UIMAD.WIDE.U32 UR10, UR6, UR12, URZ ;  /* 0x0000000c060a72a5 */ /* 0x008fe4000f8e00ff */
[----:B------:R-:W-:-:S02]  /*10c0*/  USHF.R.U32.HI UR5, URZ, UR13, UR5 ;  /* 0x0000000dff057299 */ /* 0x000fc40008011605 */
[----:B------:R-:W-:Y:S02]  /*10d0*/  UISETP.NE.AND UP2, UPT, UR19, 0x1, UPT ;  /* 0x000000011300788c */ /* 0x000fe4000bf45270 */
[----:B------:R-:W-:Y:S01]  /*10e0*/  USEL UR5, UR51, UR5, !UP0 ;  /* 0x0000000533057287 */ /* 0x000fe2000c000000 */
[----:B------:R-:W-:Y:S01]  /*10f0*/  UMOV UR10, UR11 ;  /* 0x0000000b000a7c82 */ /* 0x000fe20008000000 */
[----:B------:R-:W-:Y:S02]  /*1100*/  UIMAD.WIDE.U32 UR16, UR21, UR15, URZ ;  /* 0x0000000f151072a5 */ /* 0x000fe4000f8e00ff */
[----:B------:R-:W-:Y:S02]  /*1110*/  @UP0 USHF.R.U32.HI UR6, URZ, UR13, UR10 ;  /* 0x0000000dff060299 */ /* 0x000fe4000801160a */
[----:B------:R-:W-:Y:S02]  /*1120*/  UISETP.NE.AND UP0, UPT, UR14, 0x1, UPT ;  /* 0x000000010e00788c */ /* 0x000fe4000bf05270 */
[----:B----4-:R-:W-:-:S02]  /*1130*/  UIMAD.WIDE.U32 UR10, UR7, UR15, URZ ;  /* 0x0000000f070a72a5 */ /* 0x010fc4000f8e00ff */
[----:B-1----:R-:W-:Y:S01]  /*1140*/  UIMAD.WIDE.U32 UR12, UR6, UR8, URZ ;  /* 0x00000008060c72a5 */ /* 0x002fe2000f8e00ff */
[----:B------:R-:W-:Y:S02]  /*1150*/  UMOV UR4, UR17 ;  /* 0x0000001100047c82 */ /* 0x000fe40008000000 */
[----:B------:R-:W-:Y:S02]  /*1160*/  USHF.R.U32.HI UR4, URZ, UR22, UR4 ;  /* 0x00000016ff047299 */ /* 0x000fe40008011604 */
[----:B------:R-:W-:Y:S02]  /*1170*/  UMOV UR10, UR11 ;  /* 0x0000000b000a7c82 */ /* 0x000fe40008000000 */
[----:B------:R-:W-:Y:S01]  /*1180*/  UMOV UR12, UR13 ;  /* 0x0000000d000c7c82 */ /* 0x000fe20008000000 */
[----:B------:R-:W-:Y:S02]  /*1190*/  @UP0 USHF.R.U32.HI UR7, URZ, UR22, UR10 ;  /* 0x00000016ff070299 */ /* 0x000fe4000801160a */
[----:B------:R-:W-:-:S02]  /*11a0*/  USEL UR4, UR21, UR4, !UP0 ;  /* 0x0000000415047287 */ /* 0x000fc4000c000000 */
[----:B------:R-:W-:Y:S02]  /*11b0*/  UIMAD.WIDE.U32 UR10, UR7, UR8, URZ ;  /* 0x00000008070a72a5 */ /* 0x000fe4000f8e00ff */
[----:B------:R-:W-:Y:S02]  /*11c0*/  @UP2 USHF.R.U32.HI UR6, URZ, UR9, UR12 ;  /* 0x00000009ff062299 */ /* 0x000fe4000801160c */
[----:B------:R-:W-:-:S03]  /*11d0*/  UIMAD.WIDE.U32 UR12, UR4, UR8, URZ ;  /* 0x00000008040c72a5 */ /* 0x000fc6000f8e00ff */
[----:B------:R-:W-:Y:S02]  /*11e0*/  UMOV UR10, UR11 ;  /* 0x0000000b000a7c82 */ /* 0x000fe40008000000 */
[----:B------:R-:W-:Y:S02]  /*11f0*/  @UP2 USHF.R.U32.HI UR7, URZ, UR9, UR10 ;  /* 0x00000009ff072299 */ /* 0x000fe4000801160a */
[----:B------:R-:W-:Y:S02]  /*1200*/  UIMAD UR10, UR6, UR19, URZ ;  /* 0x00000013060a72a4 */ /* 0x000fe4000f8e02ff */
[----:B------:R-:W-:-:S04]  /*1210*/  UIMAD UR7, UR7, UR19, URZ ;  /* 0x00000013070772a4 */ /* 0x000fc8000f8e02ff */
[----:B------:R-:W-:-:S03]  /*1220*/  UISETP.GE.AND UP0, UPT, UR4, UR7, UPT ;  /* 0x000000070400728c */ /* 0x000fc6000bf06270 */
[----:B------:R-:W-:Y:S01]  /*1230*/  UMOV UR7, UR13 ;  /* 0x0000000d00077c82 */ /* 0x000fe20008000000 */
[----:B------:R-:W-:Y:S02]  /*1240*/  UISETP.GE.OR UP0, UPT, UR5, UR10, UP0 ;  /* 0x0000000a0500728c */ /* 0x000fe40008706670 */
[----:B------:R-:W-:Y:S02]  /*1250*/  UIMAD.WIDE.U32 UR10, UR5, UR8, URZ ;  /* 0x00000008050a72a5 */ /* 0x000fe4000f8e00ff */
[----:B------:R-:W-:Y:S02]  /*1260*/  USHF.R.U32.HI UR7, URZ, UR9, UR7 ;  /* 0x00000009ff077299 */ /* 0x000fe40008011607 */
[----:B------:R-:W-:Y:S02]  /*1270*/  UIADD3 UR10, UPT, UPT, -UR4, URZ, URZ ;  /* 0x000000ff040a7290 */ /* 0x000fe4000fffe1ff */
[----:B------:R-:W-:Y:S02]  /*1280*/  USEL UR7, UR4, UR7, !UP2 ;  /* 0x0000000704077287 */ /* 0x000fe4000d000000 */
[----:B------:R-:W-:Y:S01]  /*1290*/  UIMAD UR10, UR14, UR10, UR21 ;  /* 0x0000000a0e0a72a4 */ /* 0x000fe2000f8e0215 */
[----:B------:R-:W-:Y:S01]  /*12a0*/  @!UP0 UMOV UR8, UR11 ;  /* 0x0000000b00088c82 */ /* 0x000fe20008000000 */
[----:B------:R-:W-:-:S02]  /*12b0*/  UIADD3 UR11, UPT, UPT, -UR5, URZ, URZ ;  /* 0x000000ff050b7290 */ /* 0x000fc4000fffe1ff */
[----:B------:R-:W-:Y:S02]  /*12c0*/  @!UP0 USHF.R.U32.HI UR8, URZ, UR9, UR8 ;  /* 0x00000009ff088299 */ /* 0x000fe40008011608 */
[----:B------:R-:W-:Y:S02]  /*12d0*/  UIADD3 UR9, UPT, UPT, -UR7, URZ, URZ ;  /* 0x000000ff07097290 */ /* 0x000fe4000fffe1ff */
[----:B------:R-:W-:Y:S02]  /*12e0*/  @!UP0 USEL UR8, UR5, UR8, !UP2 ;  /* 0x0000000805088287 */ /* 0x000fe4000d000000 */
[----:B------:R-:W-:Y:S02]  /*12f0*/  UIMAD UR9, UR19, UR9, UR4 ;  /* 0x00000009130972a4 */ /* 0x000fe4000f8e0204 */
[----:B------:R-:W-:Y:S02]  /*1300*/  @!UP0 UIADD3 UR7, UPT, UPT, UR7, -UR8, URZ ;  /* 0x8000000807078290 */ /* 0x000fe4000fffe0ff */
[----:B------:R-:W-:-:S02]  /*1310*/  @!UP0 UIMAD UR6, UR9, UR6, UR8 ;  /* 0x00000006090682a4 */ /* 0x000fc4000f8e0208 */
[----:B------:R-:W-:Y:S02]  /*1320*/  @!UP0 UIMAD UR4, UR7, UR19, UR5 ;  /* 0x00000013070482a4 */ /* 0x000fe4000f8e0205 */
[----:B------:R-:W-:Y:S02]  /*1330*/  UIMAD UR51, UR20, UR11, UR51 ;  /* 0x0000000b143372a4 */ /* 0x000fe4000f8e0233 */
[----:B------:R-:W-:Y:S01]  /*1340*/  UIMAD UR21, UR4, UR14, UR10 ;  /* 0x0000000e041572a4 */ /* 0x000fe2000f8e020a */
[----:B------:R-:W-:Y:S02]  /*1350*/  @!UP0 UMOV UR5, UR6 ;  /* 0x0000000600058c82 */ /* 0x000fe40008000000 */
[----:B------:R-:W-:-:S12]  /*1360*/  UIMAD UR51, UR5, UR20, UR51 ;  /* 0x00000014053372a4 */ /* 0x000fd8000f8e0233 */
.L_x_18:
[----:B------:R-:W-:-:S09]  /*1370*/  UISETP.NE.AND UP0, UPT, UR23, 0x1, UPT ;  /* 0x000000011700788c */ /* 0x000fd2000bf05270 */
[----:B------:R-:W-:Y:S05]  /*1380*/  BRA.U UP0, `(.L_x_19) ;  /* 0x0000000100407547 */ /* 0x000fea000b800000 */
[----:B------:R-:W1:Y:S01]  /*1390*/  LDCU.128 UR8, c[0x0][0xc10] ;  /* 0x00018200ff0877ac */ /* 0x000e620008000c00 */
[----:B------:R-:W2:Y:S01]  /*13a0*/  LDCU UR12, c[0x0][0xc0c] ;  /* 0x00018180ff0c77ac */ /* 0x000ea20008000800 */
[----:B------:R-:W3:Y:S01]  /*13b0*/  LDCU UR13, c[0x0][0xc20] ;  /* 0x00018400ff0d77ac */ /* 0x000ee20008000800 */
[----:B-1----:R-:W-:Y:S02]  /*13c0*/  UIMAD.WIDE.U32 UR4, UR51, UR8, URZ ;  /* 0x00000008330472a5 */ /* 0x002fe4000f8e00ff */
[----:B------:R-:W-:Y:S02]  /*13d0*/  UIMAD.WIDE.U32 UR6, UR21, UR11, URZ ;  /* 0x0000000b150672a5 */ /* 0x000fe4000f8e00ff */
[----:B--2---:R-:W-:Y:S02]  /*13e0*/  UISETP.NE.AND UP0, UPT, UR12, 0x1, UPT ;  /* 0x000000010c00788c */ /* 0x004fe4000bf05270 */
[----:B------:R-:W-:-:S03]  /*13f0*/  USHF.R.U32.HI UR5, URZ, UR9, UR5 ;  /* 0x00000009ff057299 */ /* 0x000fc60008011605 */
[----:B------:R-:W-:Y:S01]  /*1400*/  UMOV UR4, UR7 ;  /* 0x0000000700047c82 */ /* 0x000fe20008000000 */
[----:B------:R-:W-:Y:S02]  /*1410*/  USEL UR5, UR51, UR5, !UP0 ;  /* 0x0000000533057287 */ /* 0x000fe4000c000000 */
[----:B------:R-:W-:Y:S02]  /*1420*/  UISETP.NE.AND UP0, UPT, UR10, 0x1, UPT ;  /* 0x000000010a00788c */ /* 0x000fe4000bf05270 */
[----:B---3--:R-:W-:-:S04]  /*1430*/  USHF.R.U32.HI UR4, URZ, UR13, UR4 ;  /* 0x0000000dff047299 */ /* 0x008fc80008011604 */
[----:B------:R-:W-:-:S04]  /*1440*/  USEL UR4, UR21, UR4, !UP0 ;  /* 0x0000000415047287 */ /* 0x000fc8000c000000 */
[----:B------:R-:W-:Y:S02]  /*1450*/  UIADD3 UR6, UPT, UPT, UR5, -UR4, URZ ;  /* 0x8000000405067290 */ /* 0x000fe4000fffe0ff */
[----:B------:R-:W-:Y:S02]  /*1460*/  UIADD3 UR4, UPT, UPT, -UR5, UR4, URZ ;  /* 0x0000000405047290 */ /* 0x000fe4000fffe1ff */
[----:B------:R-:W-:Y:S02]  /*1470*/  UIMAD UR21, UR6, UR10, UR21 ;  /* 0x0000000a061572a4 */ /* 0x000fe4000f8e0215 */
[----:B------:R-:W-:-:S12]  /*1480*/  UIMAD UR51, UR4, UR12, UR51 ;  /* 0x0000000c043372a4 */ /* 0x000fd8000f8e0233 */
.L_x_19:
[----:B------:R-:W-:Y:S01]  /*1490*/  UISETP.NE.AND UP0, UPT, UR18, 0x2, UPT ;  /* 0x000000021200788c */ /* 0x000fe2000bf05270 */
[----:B------:R-:W-:Y:S09]  /*14a0*/  BRA.U !UP6, `(.L_x_20) ;  /* 0x000000010e0c7547 */ /* 0x000ff2000b800000 */
[----:B------:R-:W-:Y:S01]  /*14b0*/  UCGABAR_WAIT ;  /* 0x0000000000007dc7 */ /* 0x000fe20008000000 */
[----:B------:R-:W-:Y:S01]  /*14c0*/  CCTL.IVALL ;  /* 0x00000000ff00798f */ /* 0x000fe20002000000 */
[----:B------:R-:W-:Y:S05]  /*14d0*/  BRA `(.L_x_21) ;  /* 0x0000000000047947 */ /* 0x000fea0003800000 */
.L_x_20:
[----:B------:R-:W-:Y:S06]  /*14e0*/  BAR.SYNC.DEFER_BLOCKING 0x0 ;  /* 0x0000000000007b1d */ /* 0x000fec0000010000 */
.L_x_21:
[----:B------:R-:W-:Y:S05]  /*14f0*/  BRA.U UP0, `(.L_x_22) ;  /* 0x0000001d00cc7547 */ /* 0x000fea000b800000 */
[----:B------:R-:W1:Y:S01]  /*1500*/  LDCU UR5, c[0x0][0x388] ;  /* 0x00007100ff0577ac */ /* 0x000e620008000800 */
[----:B------:R-:W-:Y:S01]  /*1510*/  PLOP3.LUT P1, PT, PT, PT, UP3, 0x80, 0x8 ;  /* 0x000000000008781c */ /* 0x000fe20003f2f038 */
[----:B------:R-:W-:Y:S01]  /*1520*/  IMAD.MOV.U32 R3, RZ, RZ, 0x1 ;  /* 0x00000001ff037424 */ /* 0x000fe200078e00ff */
[----:B------:R-:W-:Y:S01]  /*1530*/  ISETP.EQ.OR P2, PT, R0, RZ, P3 ;  /* 0x000000ff0000720c */ /* 0x000fe20001f42670 */
[----:B------:R-:W2:Y:S01]  /*1540*/  LDCU UR8, c[0x0][0x38c] ;  /* 0x00007180ff0877ac */ /* 0x000ea20008000800 */
[----:B------:R-:W-:Y:S01]  /*1550*/  PLOP3.LUT P1, PT, P1, PT, PT, 0x8, 0x80 ;  /* 0x000000000080781c */ /* 0x000fe20000f2e170 */
[----:B------:R-:W-:Y:S01]  /*1560*/  IMAD.MOV.U32 R2, RZ, RZ, RZ ;  /* 0x000000ffff027224 */ /* 0x000fe200078e00ff */
[----:B------:R-:W3:Y:S01]  /*1570*/  LDCU.64 UR6, c[0x0][0x390] ;  /* 0x00007200ff0677ac */ /* 0x000ee20008000a00 */
[----:B------:R-:W-:Y:S02]  /*1580*/  UISETP.NE.AND UP1, UPT, UR18, URZ, UPT ;  /* 0x000000ff1200728c */ /* 0x000fe4000bf25270 */
[----:B------:R-:W-:Y:S01]  /*1590*/  USEL UR68, URZ, 0x1, UP5 ;  /* 0x00000001ff447887 */ /* 0x000fe2000a800000 */
[----:B------:R-:W4:Y:S01]  /*15a0*/  LDCU.64 UR72, c[0x0][0x348] ;  /* 0x00006900ff4877ac */ /* 0x000f220008000a00 */
[----:B-1----:R-:W-:-:S02]  /*15b0*/  UIADD3 UR5, UPT, UPT, UR5, 0x1f, URZ ;  /* 0x0000001f05057890 */ /* 0x002fc4000fffe0ff */
[----:B------:R-:W-:Y:S02]  /*15c0*/  USEL UR68, UR68, 0x2, UP1 ;  /* 0x0000000244447887 */ /* 0x000fe40008800000 */
[----:B------:R-:W-:Y:S01]  /*15d0*/  USHF.R.S32.HI UR4, URZ, 0x1f, UR5 ;  /* 0x0000001fff047899 */ /* 0x000fe20008011405 */
[----:B------:R-:W-:Y:S01]  /*15e0*/  UMOV UR58, URZ ;  /* 0x000000ff003a7c82 */ /* 0x000fe20008000000 */
[----:B------:R-:W-:Y:S02]  /*15f0*/  UMOV UR44, URZ ;  /* 0x000000ff002c7c82 */ /* 0x000fe40008000000 */
[----:B------:R-:W-:Y:S01]  /*1600*/  ULEA.HI UR4, UR4, UR5, URZ, 0x5 ;  /* 0x0000000504047291 */ /* 0x000fe2000f8f28ff */
[----:B------:R-:W-:-:S03]  /*1610*/  UMOV UR71, URZ ;  /* 0x000000ff00477c82 */ /* 0x000fc60008000000 */
[----:B------:R-:W-:-:S04]  /*1620*/  USHF.R.S32.HI UR4, URZ, 0x5, UR4 ;  /* 0x00000005ff047899 */ /* 0x000fc80008011404 */
[----:B--2---:R-:W-:-:S04]  /*1630*/  UIMAD UR4, UR4, UR8, URZ ;  /* 0x00000008040472a4 */ /* 0x004fc8000f8e02ff */
[----:B---3--:R-:W-:-:S04]  /*1640*/  UIMAD UR4, UR4, UR6, URZ ;  /* 0x00000006040472a4 */ /* 0x008fc8000f8e02ff */
[----:B------:R-:W-:-:S04]  /*1650*/  UIMAD UR9, UR4, UR7, URZ ;  /* 0x00000007040972a4 */ /* 0x000fc8000f8e02ff */
[----:B------:R-:W-:Y:S02]  /*1660*/  UISETP.NE.AND UP2, UPT, UR9, URZ, UPT ;  /* 0x000000ff0900728c */ /* 0x000fe4000bf45270 */
[----:B------:R-:W-:Y:S01]  /*1670*/  UISETP.LT.U32.AND UP0, UPT, UR9, 0x8, UPT ;  /* 0x000000080900788c */ /* 0x000fe2000bf01070 */
[----:B------:R-:W-:Y:S01]  /*1680*/  IMAD.U32 R11, RZ, RZ, UR9 ;  /* 0x00000009ff0b7e24 */ /* 0x000fe2000f8e00ff */
[----:B------:R-:W1:Y:S01]  /*1690*/  LDCU UR4, c[0x0][0x370] ;  /* 0x00006e00ff0477ac */ /* 0x000e620008000800 */
[----:B------:R-:W2:Y:S01]  /*16a0*/  LDCU UR6, c[0x0][0x374] ;  /* 0x00006e80ff0677ac */ /* 0x000ea20008000800 */
[----:B-1----:R-:W-:Y:S01]  /*16b0*/  IMAD.U32 R10, RZ, RZ, UR4 ;  /* 0x00000004ff0a7e24 */ /* 0x002fe2000f8e00ff */
[----:B------:R-:W-:Y:S01]  /*16c0*/  USEL UR4, UR9, 0x8, UP0 ;  /* 0x0000000809047887 */ /* 0x000fe20008000000 */
[----:B--2---:R-:W-:-:S03]  /*16d0*/  MOV R9, UR6 ;  /* 0x0000000600097c02 */ /* 0x004fc60008000f00 */
[----:B------:R-:W-:Y:S02]  /*16e0*/  UIADD3 UR5, UPT, UPT, UR4, -0x1, URZ ;  /* 0xffffffff04057890 */ /* 0x000fe4000fffe0ff */
[----:B------:R-:W-:Y:S02]  /*16f0*/  @!UP2 UIADD3 UR5, UPT, UPT, UR4, URZ, URZ ;  /* 0x000000ff0405a290 */ /* 0x000fe4000fffe0ff */
[----:B------:R-:W-:Y:S02]  /*1700*/  UIADD3 UR77, UPT, UPT, UR9, -UR4, URZ ;  /* 0x80000004094d7290 */ /* 0x000fe4000fffe0ff */
[----:B------:R-:W-:-:S06]  /*1710*/  UIADD3 UR4, UPT, UPT, UR5, 0x1, URZ ;  /* 0x0000000105047890 */ /* 0x000fcc000fffe0ff */
[----:B----4-:R-:W-:-:S07]  /*1720*/  MOV R8, UR4 ;  /* 0x0000000400087c02 */ /* 0x010fce0008000f00 */
.L_x_40:
[----:B------:R-:W1:Y:S01]  /*1730*/  S2UR UR55, SR_CgaCtaId ;  /* 0x00000000003779c3 */ /* 0x000e620000008800 */
[----:B------:R-:W-:Y:S01]  /*1740*/  UMOV UR4, 0x400 ;  /* 0x0000040000047882 */ /* 0x000fe20000000000 */
[----:B------:R-:W-:Y:S01]  /*1750*/  SHF.L.U32 R0, R3, 0x1f, RZ ;  /* 0x0000001f03007819 */ /* 0x000fe200000006ff */
[----:B------:R-:W-:Y:S01]  /*1760*/  USHF.L.U32 UR59, UR51, 0x6, URZ ;  /* 0x00000006333b7899 */ /* 0x000fe200080006ff */
[----:B------:R-:W-:Y:S01]  /*1770*/  R2UR UR5, R11 ;  /* 0x000000000b0572ca */ /* 0x000fe200000e0000 */
[----:B------:R-:W-:Y:S01]  /*1780*/  USHF.L.U32 UR50, UR21, 0x7, URZ ;  /* 0x0000000715327899 */ /* 0x000fe200080006ff */
[----:B------:R-:W-:Y:S01]  /*1790*/  UMOV UR47, URZ ;  /* 0x000000ff002f7c82 */ /* 0x000fe20008000000 */
[----:B------:R-:W-:Y:S01]  /*17a0*/  UMOV UR54, URZ ;  /* 0x000000ff00367c82 */ /* 0x000fe20008000000 */
[----:B------:R-:W-:Y:S01]  /*17b0*/  UMOV UR53, URZ ;  /* 0x000000ff00357c82 */ /* 0x000fe20008000000 */
[----:B------:R-:W-:-:S08]  /*17c0*/  UMOV UR52, URZ ;  /* 0x000000ff00347c82 */ /* 0x000fd00008000000 */
[----:B------:R-:W-:Y:S02]  /*17d0*/  UISETP.NE.AND UP0, UPT, UR5, URZ, UPT ;  /* 0x000000ff0500728c */ /* 0x000fe4000bf05270 */
[----:B-1----:R-:W-:-:S04]  /*17e0*/  ULEA UR55, UR55, UR4, 0x18 ;  /* 0x0000000437377291 */ /* 0x002fc8000f8ec0ff */
[----:B------:R-:W-:-:S09]  /*17f0*/  ULEA UR4, UR58, UR55, 0x3 ;  /* 0x000000373a047291 */ /* 0x000fd2000f8e18ff */
[----:B------:R1:W2:Y:S01]  /*1800*/  SYNCS.PHASECHK.TRANS64.TRYWAIT P0, [UR4+0x40], R0 ;  /* 0x00004000ff0075a7 */ /* 0x0002a20008001104 */
[----:B------:R-:W-:Y:S05]  /*1810*/  BRA.U !UP0, `(.L_x_23) ;  /* 0x00000009080c7547 */ /* 0x000fea000b800000 */
[----:B------:R-:W3:Y:S01]  /*1820*/  LDCU.128 UR12, c[0x0][0x480] ;  /* 0x00009000ff0c77ac */ /* 0x000ee20008000c00 */
[----:B------:R-:W-:Y:S01]  /*1830*/  R2UR UR18, R8 ;  /* 0x00000000081272ca */ /* 0x000fe200000e0000 */
[----:B------:R-:W4:Y:S01]  /*1840*/  LDCU.128 UR8, c[0x0][0x490] ;  /* 0x00009200ff0877ac */ /* 0x000f220008000c00 */
[----:B------:R-:W1:Y:S01]  /*1850*/  LDCU.64 UR20, c[0x0][0x4c0] ;  /* 0x00009800ff1477ac */ /* 0x000e620008000a00 */
[----:B------:R-:W1:Y:S01]  /*1860*/  LDCU.64 UR16, c[0x0][0x4f0] ;  /* 0x00009e00ff1077ac */ /* 0x000e620008000a00 */
[----:B------:R-:W1:Y:S01]  /*1870*/  LDCU UR35, c[0x0][0x4ec] ;  /* 0x00009d80ff2377ac */ /* 0x000e620008000800 */
[----:B---3--:R-:W-:Y:S02]  /*1880*/  UIMAD.WIDE.U32 UR4, UR59, UR13, URZ ;  /* 0x0000000d3b0472a5 */ /* 0x008fe4000f8e00ff */
[----:B------:R-:W-:Y:S02]  /*1890*/  UISETP.NE.AND UP0, UPT, UR12, 0x1, UPT ;  /* 0x000000010c00788c */ /* 0x000fe4000bf05270 */
[----:B------:R-:W-:-:S04]  /*18a0*/  USHF.R.U32.HI UR5, URZ, UR14, UR5 ;  /* 0x0000000eff057299 */ /* 0x000fc80008011605 */
[----:B------:R-:W-:Y:S02]  /*18b0*/  UIADD3 UR71, UPT, UPT, UR18, UR44, URZ ;  /* 0x0000002c12477290 */ /* 0x000fe4000fffe0ff */
[----:B------:R-:W-:Y:S02]  /*18c0*/  USEL UR5, UR59, UR5, !UP0 ;  /* 0x000000053b057287 */ /* 0x000fe4000c000000 */
[----:B------:R-:W-:Y:S02]  /*18d0*/  UISETP.NE.AND UP0, UPT, UR15, 0x1, UPT ;  /* 0x000000010f00788c */ /* 0x000fe4000bf05270 */
[----:B----4-:R-:W-:Y:S01]  /*18e0*/  UIMAD.WIDE.U32 UR6, UR5, UR8, URZ ;  /* 0x00000008050672a5 */ /* 0x010fe2000f8e00ff */
[----:B------:R-:W3:Y:S01]  /*18f0*/  LDCU UR8, c[0x0][0x4a0] ;  /* 0x00009400ff0877ac */ /* 0x000ee20008000800 */
[----:B------:R-:W4:Y:S05]  /*1900*/  LDCU UR64, c[0x0][0x38c] ;  /* 0x00007180ff4077ac */ /* 0x000f2a0008000800 */
[----:B------:R-:W-:Y:S01]  /*1910*/  UMOV UR4, UR7 ;  /* 0x0000000700047c82 */ /* 0x000fe20008000000 */
[----:B------:R-:W1:Y:S01]  /*1920*/  LDCU.64 UR60, c[0x0][0x390] ;  /* 0x00007200ff3c77ac */ /* 0x000e620008000a00 */
[----:B------:R-:W-:Y:S01]  /*1930*/  USHF.R.U32.HI UR4, URZ, UR9, UR4 ;  /* 0x00000009ff047299 */ /* 0x000fe20008011604 */
[----:B------:R-:W4:Y:S03]  /*1940*/  LDCU UR9, c[0x0][0x4c8] ;  /* 0x00009900ff0977ac */ /* 0x000f260008000800 */
[----:B------:R-:W-:-:S02]  /*1950*/  USEL UR4, UR5, UR4, !UP0 ;  /* 0x0000000405047287 */ /* 0x000fc4000c000000 */
[----:B------:R-:W-:Y:S02]  /*1960*/  UISETP.NE.AND UP0, UPT, UR10, 0x1, UPT ;  /* 0x000000010a00788c */ /* 0x000fe4000bf05270 */
[----:B------:R-:W-:Y:S01]  /*1970*/  UIMAD.WIDE.U32 UR6, UR4, UR11, URZ ;  /* 0x0000000b040672a5 */ /* 0x000fe2000f8e00ff */
[----:B------:R-:W1:Y:S01]  /*1980*/  LDCU.64 UR40, c[0x0][0x4d0] ;  /* 0x00009a00ff2877ac */ /* 0x000e620008000a00 */
[----:B------:R-:W-:-:S05]  /*1990*/  UIADD3 UR26, UPT, UPT, UR50, 0x20, URZ ;  /* 0x00000020321a7890 */ /* 0x000fca000fffe0ff */
[----:B------:R-:W-:Y:S01]  /*19a0*/  UMOV UR6, UR7 ;  /* 0x0000000700067c82 */ /* 0x000fe20008000000 */
[----:B------:R-:W-:Y:S02]  /*19b0*/  UIADD3 UR7, UPT, UPT, -UR4, URZ, URZ ;  /* 0x000000ff04077290 */ /* 0x000fe4000fffe1ff */
[----:B---3--:R-:W-:Y:S02]  /*19c0*/  USHF.R.U32.HI UR6, URZ, UR8, UR6 ;  /* 0x00000008ff067299 */ /* 0x008fe40008011606 */
[----:B------:R-:W-:Y:S02]  /*19d0*/  UIADD3 UR8, UPT, UPT, -UR5, URZ, URZ ;  /* 0x000000ff05087290 */ /* 0x000fe4000fffe1ff */
[----:B------:R-:W-:Y:S02]  /*19e0*/  USEL UR38, UR4, UR6, !UP0 ;  /* 0x0000000604267287 */ /* 0x000fe4000c000000 */
[----:B------:R-:W-:Y:S02]  /*19f0*/  UIMAD UR7, UR15, UR7, UR5 ;  /* 0x000000070f0772a4 */ /* 0x000fe4000f8e0205 */
[----:B------:R-:W-:-:S02]  /*1a00*/  UIADD3 UR6, UPT, UPT, -UR38, URZ, URZ ;  /* 0x000000ff26067290 */ /* 0x000fc4000fffe1ff */
[----:B------:R-:W-:Y:S02]  /*1a10*/  UIMAD UR8, UR12, UR8, UR59 ;  /* 0x000000080c0872a4 */ /* 0x000fe4000f8e023b */
[----:B------:R-:W-:Y:S02]  /*1a20*/  UIMAD UR37, UR10, UR6, UR4 ;  /* 0x000000060a2572a4 */ /* 0x000fe4000f8e0204 */
[----:B-1----:R-:W-:Y:S01]  /*1a30*/  UIMAD UR36, UR7, UR21, UR16 ;  /* 0x00000015072472a4 */ /* 0x002fe2000f8e0210 */
[----:B------:R-:W1:Y:S04]  /*1a40*/  LDCU UR15, c[0x0][0x4cc] ;  /* 0x00009980ff0f77ac */ /* 0x000e680008000800 */
[----:B------:R-:W3:Y:S01]  /*1a50*/  LDCU UR6, c[0x0][0x500] ;  /* 0x0000a000ff0677ac */ /* 0x000ee20008000800 */
[----:B------:R-:W1:Y:S01]  /*1a60*/  LDCU.64 UR4, c[0x0][0x4f8] ;  /* 0x00009f00ff0477ac */ /* 0x000e620008000a00 */
[----:B------:R-:W-:-:S02]  /*1a70*/  UIADD3 UR18, UPT, UPT, UR50, 0x40, URZ ;  /* 0x0000004032127890 */ /* 0x000fc4000fffe0ff */
[----:B------:R-:W-:Y:S02]  /*1a80*/  UIADD3 UR10, UPT, UPT, UR50, 0x60, URZ ;  /* 0x00000060320a7890 */ /* 0x000fe4000fffe0ff */
[----:B------:R-:W-:Y:S02]  /*1a90*/  UIMAD UR35, UR8, UR20, UR35 ;  /* 0x00000014082372a4 */ /* 0x000fe4000f8e0223 */
[----:B----4-:R-:W-:Y:S01]  /*1aa0*/  UIMAD UR37, UR37, UR9, UR17 ;  /* 0x00000009252572a4 */ /* 0x010fe2000f8e0211 */
[----:B------:R-:W-:Y:S01]  /*1ab0*/  UMOV UR47, URZ ;  /* 0x000000ff002f7c82 */ /* 0x000fe20008000000 */
[----:B------:R-:W-:Y:S01]  /*1ac0*/  UMOV UR7, UR58 ;  /* 0x0000003a00077c82 */ /* 0x000fe20008000000 */
[----:B------:R-:W-:Y:S01]  /*1ad0*/  UMOV UR52, URZ ;  /* 0x000000ff00347c82 */ /* 0x000fe20008000000 */
[----:B------:R-:W-:Y:S01]  /*1ae0*/  UMOV UR53, URZ ;  /* 0x000000ff00357c82 */ /* 0x000fe20008000000 */
[----:B------:R-:W-:-:S07]  /*1af0*/  UMOV UR54, URZ ;  /* 0x000000ff00367c82 */ /* 0x000fce0008000000 */
.L_x_29:
[----:B------:R-:W-:Y:S01]  /*1b00*/  @!P3 MOV R4, 0x6000 ;  /* 0x000060000004b802 */ /* 0x000fe20000000f00 */
[----:B------:R-:W-:Y:S01]  /*1b10*/  ULEA UR33, UR7, UR55, 0x3 ;  /* 0x0000003707217291 */ /* 0x000fe2000f8e18ff */
[----:B--2---:R-:W-:Y:S11]  /*1b20*/  @P0 BRA `(.L_x_24) ;  /* 0x00000000000c0947 */ /* 0x004ff60003800000 */
[----:B------:R-:W-:Y:S04]  /*1b30*/  SHF.L.U32 R5, R3, 0x1f, RZ ;  /* 0x0000001f03057819 */ /* 0x000fe800000006ff */
[----:B------:R-:W2:Y:S02]  /*1b40*/  SYNCS.PHASECHK.TRANS64.TRYWAIT P0, [UR33+0x40], R5 ;  /* 0x00004005ff0075a7 */ /* 0x000ea40008001121 */
[----:B--2---:R-:W-:Y:S05]  /*1b50*/  @!P0 BRA `(.L_x_25) ;  /* 0x0000007800948947 */ /* 0x004fea0003800000 */
.L_x_24:
[----:B------:R4:W-:Y:S01]  /*1b60*/  @!P3 SYNCS.ARRIVE.TRANS64 RZ, [UR33], R4 ;  /* 0x00000004ffffb9a7 */ /* 0x0009e20008000021 */
[----:B------:R-:W-:Y:S04]  /*1b70*/  ULOP3.LUT UR8, UR68, 0x2, URZ, 0xfc, !UPT ;  /* 0x0000000244087892 */ /* 0x000fe8000f8efcff */
[----:B------:R-:W-:Y:S09]  /*1b80*/  UISETP.NE.AND UP0, UPT, UR8, 0x2, UPT ;  /* 0x000000020800788c */ /* 0x000ff2000bf05270 */
[----:B------:R-:W-:Y:S05]  /*1b90*/  BRA.U UP0, `(.L_x_26) ;  /* 0x0000000100047547 */ /* 0x000fea000b800000 */
[----:B-1-3--:R-:W-:Y:S05]  /*1ba0*/  BPT.TRAP 0x1 ;  /* 0x000000040000795c */ /* 0x00afea0000300000 */
.L_x_26:
[----:B------:R-:W-:Y:S04]  /*1bb0*/  BSSY.RECONVERGENT B0, `(.L_x_27) ;  /* 0x0000003000007945 */ /* 0x000fe80003800200 */
[----:B------:R-:W-:Y:S05]  /*1bc0*/  @P2 BRA `(.L_x_28) ;  /* 0x0000000000042947 */ /* 0x000fea0003800000 */
[----:B-1-3--:R-:W-:Y:S05]  /*1bd0*/  BPT.TRAP 0x1 ;  /* 0x000000040000795c */ /* 0x00afea0000300000 */
.L_x_28:
[----:B-1-3--:R-:W-:Y:S05]  /*1be0*/  BSYNC.RECONVERGENT B0 ;  /* 0x0000000000007941 */ /* 0x00afea0003800200 */
.L_x_27:
[----:B------:R-:W-:Y:S02]  /*1bf0*/  UIADD3 UR8, UPT, UPT, UR7, 0x1, URZ ;  /* 0x0000000107087890 */ /* 0x000fe4000fffe0ff */
[----:B------:R-:W-:Y:S02]  /*1c00*/  UIMAD UR11, UR52, UR15, UR4 ;  /* 0x0000000f340b72a4 */ /* 0x000fe4000f8e0204 */
[----:B------:R-:W-:Y:S02]  /*1c10*/  UISETP.NE.AND UP0, UPT, UR8, 0x8, UPT ;  /* 0x000000080800788c */ /* 0x000fe4000bf05270 */
[----:B------:R-:W-:Y:S02]  /*1c20*/  ULEA UR19, UR7, UR70, 0xc ;  /* 0x0000004607137291 */ /* 0x000fe4000f8e60ff */
[----:B------:R-:W-:Y:S02]  /*1c30*/  USEL UR9, URZ, 0x1, UP0 ;  /* 0x00000001ff097887 */ /* 0x000fe40008000000 */
[----:B------:R-:W-:Y:S02]  /*1c40*/  USEL UR58, UR8, URZ, UP0 ;  /* 0x000000ff083a7287 */ /* 0x000fe40008000000 */
[----:B------:R-:W-:Y:S02]  /*1c50*/  ULEA UR32, UR7, UR55, 0xd ;  /* 0x0000003707207291 */ /* 0x000fe4000f8e68ff */
[----:B------:R-:W-:Y:S01]  /*1c60*/  ULEA UR8, UR58, UR55, 0x3 ;  /* 0x000000373a087291 */ /* 0x000fe2000f8e18ff */
[----:B------:R-:W-:Y:S01]  /*1c70*/  LOP3.LUT R3, R3, UR9, RZ, 0x3c, !PT ;  /* 0x0000000903037c12 */ /* 0x000fe2000f8e3cff */
[----:B------:R-:W-:Y:S02]  /*1c80*/  UIADD3 UR56, UP1, UPT, UR72, 0x80, URZ ;  /* 0x0000008048387890 */ /* 0x000fe4000ff3e0ff */
[----:B------:R-:W-:Y:S01]  /*1c90*/  USHF.L.U32 UR34, UR47, 0x5, URZ ;  /* 0x000000052f227899 */ /* 0x000fe200080006ff */
[----:B--2---:R-:W-:Y:S01]  /*1ca0*/  SHF.L.U32 R0, R3, 0x1f, RZ ;  /* 0x0000001f03007819 */ /* 0x004fe200000006ff */
[----:B------:R-:W-:Y:S02]  /*1cb0*/  UIADD3.X UR57, UPT, UPT, URZ, UR73, URZ, UP1, !UPT ;  /* 0x00000049ff397290 */ /* 0x000fe40008ffe4ff */
[----:B------:R-:W-:Y:S01]  /*1cc0*/  UIADD3 UR32, UPT, UPT, UR32, 0x8800, URZ ;  /* 0x0000880020207890 */ /* 0x000fe2000fffe0ff */
[----:B------:R1:W2:Y:S01]  /*1cd0*/  SYNCS.PHASECHK.TRANS64.TRYWAIT P0, [UR8+0x40], R0 ;  /* 0x00004000ff0075a7 */ /* 0x0002a20008001108 */
[----:B------:R-:W-:Y:S02]  /*1ce0*/  UIMAD UR8, UR53, UR40, UR5 ;  /* 0x00000028350872a4 */ /* 0x000fe4000f8e0205 */
[----:B------:R-:W-:Y:S02]  /*1cf0*/  UIMAD UR7, UR54, UR41, UR6 ;  /* 0x00000029360772a4 */ /* 0x000fe4000f8e0206 */
[----:B------:R-:W-:Y:S02]  /*1d00*/  ULEA UR8, UR8, UR11, 0x5 ;  /* 0x0000000b08087291 */ /* 0x000fe4000f8e28ff */
[----:B------:R-:W-:Y:S02]  /*1d10*/  UIADD3 UR42, UP0, UPT, UR72, 0x200, URZ ;  /* 0x00000200482a7890 */ /* 0x000fe4000ff1e0ff */
[----:B------:R-:W-:Y:S02]  /*1d20*/  ULEA UR7, UR7, UR8, 0xa ;  /* 0x0000000807077291 */ /* 0x000fe4000f8e50ff */
[----:B------:R-:W-:Y:S02]  /*1d30*/  ULEA UR19, UR19, UR55, 0x2 ;  /* 0x0000003713137291 */ /* 0x000fe4000f8e10ff */
[----:B------:R-:W-:Y:S02]  /*1d40*/  UPRMT UR7, UR7, 0x5410, URZ ;  /* 0x0000541007077896 */ /* 0x000fe400080000ff */
[----:B------:R-:W-:Y:S02]  /*1d50*/  ULOP3.LUT UR51, UR69, UR34, URZ, 0xfc, !UPT ;  /* 0x0000002245337292 */ /* 0x000fe4000f8efcff */
[----:B------:R-:W-:Y:S02]  /*1d60*/  UIADD3.X UR43, UPT, UPT, URZ, UR73, URZ, UP0, !UPT ;  /* 0x00000049ff2b7290 */ /* 0x000fe400087fe4ff */
[----:B------:R-:W-:Y:S02]  /*1d70*/  UIADD3 UR48, UPT, UPT, UR19, 0x18800, URZ ;  /* 0x0001880013307890 */ /* 0x000fe4000fffe0ff */
[----:B------:R-:W-:Y:S01]  /*1d80*/  UIADD3 UR24, UPT, UPT, UR19, 0x19800, URZ ;  /* 0x0001980013187890 */ /* 0x000fe2000fffe0ff */
[----:B------:R3:W-:Y:S01]  /*1d90*/  UTMALDG.5D.IM2COL [UR32], [UR56], UR7 ;  /* 0x00000020380073b4 */ /* 0x0007e20008060007 */
[----:B------:R-:W-:Y:S02]  /*1da0*/  UIADD3 UR16, UPT, UPT, UR19, 0x1a800, URZ ;  /* 0x0001a80013107890 */ /* 0x000fe4000fffe0ff */
[----:B------:R-:W-:Y:S02]  /*1db0*/  UIADD3 UR8, UPT, UPT, UR19, 0x1b800, URZ ;  /* 0x0001b80013087890 */ /* 0x000fe4000fffe0ff */
[----:B------:R-:W-:Y:S02]  /*1dc0*/  UIADD3 UR45, UPT, UPT, UR52, 0x1, URZ ;  /* 0x00000001342d7890 */ /* 0x000fe4000fffe0ff */
[----:B------:R-:W-:Y:S02]  /*1dd0*/  UIADD3 UR31, UPT, UPT, UR53, 0x1, URZ ;  /* 0x00000001351f7890 */ /* 0x000fe4000fffe0ff */
[----:B------:R-:W-:Y:S02]  /*1de0*/  UISETP.NE.AND UP2, UPT, UR45, UR64, UPT ;  /* 0x000000402d00728c */ /* 0x000fe4000bf45270 */
[----:B------:R-:W-:Y:S02]  /*1df0*/  UIADD3 UR23, UPT, UPT, UR54, 0x1, URZ ;  /* 0x0000000136177890 */ /* 0x000fe4000fffe0ff */
[----:B------:R-:W-:Y:S01]  /*1e00*/  UIADD3 UR44, UPT, UPT, UR44, 0x1, URZ ;  /* 0x000000012c2c7890 */ /* 0x000fe2000fffe0ff */
[----:B------:R-:W-:Y:S01]  /*1e10*/  UMOV UR46, 0x30000 ;  /* 0x00030000002e7882 */ /* 0x000fe20000000000 */
[----:B------:R-:W-:Y:S01]  /*1e20*/  UMOV UR62, 0x0 ;  /* 0x00000000003e7882 */ /* 0x000fe20000000000 */
[----:B------:R-:W-:Y:S01]  /*1e30*/  UMOV UR63, 0x10000000 ;  /* 0x10000000003f7882 */ /* 0x000fe20000000000 */
[----:B------:R-:W-:Y:S01]  /*1e40*/  UMOV UR49, UR33 ;  /* 0x0000002100317c82 */ /* 0x000fe20008000000 */
[----:B------:R-:W-:Y:S02]  /*1e50*/  UMOV UR25, UR33 ;  /* 0x0000002100197c82 */ /* 0x000fe40008000000 */
[----:B------:R-:W-:Y:S01]  /*1e60*/  @UP2 UIADD3 UR31, UPT, UPT, UR53, URZ, URZ ;  /* 0x000000ff351f2290 */ /* 0x000fe2000fffe0ff */
[----:B------:R4:W-:Y:S01]  /*1e70*/  UTMALDG.5D.MULTICAST [UR48], [UR42], UR46, desc[UR62] ;  /* 0x00003e302a0073b4 */ /* 0x0009e2000802182e */
[----:B------:R-:W-:Y:S01]  /*1e80*/  UMOV UR28, UR52 ;  /* 0x00000034001c7c82 */ /* 0x000fe20008000000 */
[----:B------:R-:W-:Y:S01]  /*1e90*/  UMOV UR29, UR53 ;  /* 0x00000035001d7c82 */ /* 0x000fe20008000000 */
[----:B------:R-:W-:Y:S01]  /*1ea0*/  UISETP.NE.AND UP1, UPT, UR31, UR60, UPT ;  /* 0x0000003c1f00728c */ /* 0x000fe2000bf25270 */
[----:B------:R-:W-:Y:S01]  /*1eb0*/  UMOV UR30, UR54 ;  /* 0x00000036001e7c82 */ /* 0x000fe20008000000 */
[----:B------:R-:W-:Y:S01]  /*1ec0*/  UMOV UR27, UR51 ;  /* 0x00000033001b7c82 */ /* 0x000fe20008000000 */
[----:B------:R-:W-:Y:S01]  /*1ed0*/  UMOV UR17, UR33 ;  /* 0x0000002100117c82 */ /* 0x000fe20008000000 */
[----:B------:R-:W-:Y:S01]  /*1ee0*/  UTMALDG.5D.MULTICAST [UR24], [UR42], UR46, desc[UR62] ;  /* 0x00003e182a0073b4 */ /* 0x000fe2000802182e */
[----:B------:R-:W-:Y:S01]  /*1ef0*/  UMOV UR20, UR52 ;  /* 0x0000003400147c82 */ /* 0x000fe20008000000 */
[----:B------:R-:W-:Y:S01]  /*1f00*/  UMOV UR21, UR53 ;  /* 0x0000003500157c82 */ /* 0x000fe20008000000 */
[----:B------:R-:W-:Y:S01]  /*1f10*/  UMOV UR22, UR54 ;  /* 0x0000003600167c82 */ /* 0x000fe20008000000 */
[----:B------:R-:W-:Y:S01]  /*1f20*/  UMOV UR19, UR51 ;  /* 0x0000003300137c82 */ /* 0x000fe20008000000 */
[----:B------:R-:W-:Y:S02]  /*1f30*/  UMOV UR12, UR52 ;  /* 0x00000034000c7c82 */ /* 0x000fe40008000000 */
[----:B------:R-:W-:Y:S01]  /*1f40*/  @UP1 UIADD3 UR23, UPT, UPT, UR54, URZ, URZ ;  /* 0x000000ff36171290 */ /* 0x000fe2000fffe0ff */
[----:B------:R-:W-:Y:S01]  /*1f50*/  UTMALDG.5D.MULTICAST [UR16], [UR42], UR46, desc[UR62] ;  /* 0x00003e102a0073b4 */ /* 0x000fe2000802182e */
[----:B------:R-:W-:Y:S02]  /*1f60*/  UMOV UR13, UR53 ;  /* 0x00000035000d7c82 */ /* 0x000fe40008000000 */
[----:B------:R-:W-:Y:S01]  /*1f70*/  UISETP.NE.AND UP0, UPT, UR23, UR61, UPT ;  /* 0x0000003d1700728c */ /* 0x000fe2000bf05270 */
[----:B------:R-:W-:Y:S01]  /*1f80*/  UMOV UR14, UR54 ;  /* 0x00000036000e7c82 */ /* 0x000fe20008000000 */
[----:B------:R-:W-:Y:S01]  /*1f90*/  UMOV UR9, UR33 ;  /* 0x0000002100097c82 */ /* 0x000fe20008000000 */
[----:B------:R-:W-:Y:S01]  /*1fa0*/  UMOV UR11, UR51 ;  /* 0x00000033000b7c82 */ /* 0x000fe20008000000 */
[----:B---3--:R-:W-:Y:S01]  /*1fb0*/  UMOV UR7, UR58 ;  /* 0x0000003a00077c82 */ /* 0x008fe20008000000 */
[----:B------:R3:W-:Y:S01]  /*1fc0*/  UTMALDG.5D.MULTICAST [UR8], [UR42], UR46, desc[UR62] ;  /* 0x00003e082a0073b4 */ /* 0x0007e2000802182e */
[----:B----4-:R-:W-:Y:S02]  /*1fd0*/  USEL UR54, UR23, URZ, UP0 ;  /* 0x000000ff17367287 */ /* 0x010fe40008000000 */
[----:B------:R-:W-:Y:S02]  /*1fe0*/  USEL UR52, UR45, URZ, UP2 ;  /* 0x000000ff2d347287 */ /* 0x000fe40009000000 */
[----:B------:R-:W-:Y:S02]  /*1ff0*/  USEL UR53, UR31, URZ, UP1 ;  /* 0x000000ff1f357287 */ /* 0x000fe40008800000 */
[----:B---3--:R-:W-:Y:S02]  /*2000*/  UIADD3 UR8, UPT, UPT, UR47, 0x1, URZ ;  /* 0x000000012f087890 */ /* 0x008fe4000fffe0ff */
[----:B------:R-:W-:Y:S02]  /*2010*/  @UP0 UIADD3 UR8, UPT, UPT, UR47, URZ, URZ ;  /* 0x000000ff2f080290 */ /* 0x000fe4000fffe0ff */
[----:B------:R-:W-:Y:S05]  /*2020*/  UISETP.NE.AND UP0, UPT, UR44, UR71, UPT ;  /* 0x000000472c00728c */ /* 0x000fea000bf05270 */
[----:B------:R-:W-:Y:S04]  /*2030*/  UMOV UR47, UR8 ;  /* 0x00000008002f7c82 */ /* 0x000fe80008000000 */
[----:B-1----:R-:W-:Y:S05]  /*2040*/  BRA.U UP0, `(.L_x_29) ;  /* 0xfffffff900ac7547 */ /* 0x002fea000b83ffff */
.L_x_23:
[----:B------:R-:W-:Y:S01]  /*2050*/  ULEA UR4, UR58, UR55, 0x3 ;  /* 0x000000373a047291 */ /* 0x000fe2000f8e18ff */
[----:B-1----:R-:W-:Y:S01]  /*2060*/  SHF.L.U32 R0, R3, 0x1f, RZ ;  /* 0x0000001f03007819 */ /* 0x002fe200000006ff */
[----:B------:R-:W-:Y:S01]  /*2070*/  @!P1 SYNCS.ARRIVE.TRANS64.A1T0 RZ, [UR55+0xc8], RZ ;  /* 0x0000c8ffffff99a7 */ /* 0x000fe20008100037 */
[----:B------:R-:W-:-:S06]  /*2080*/  UISETP.GE.AND UP0, UPT, UR77, 0x1, UPT ;  /* 0x000000014d00788c */ /* 0x000fcc000bf06270 */
[----:B--2---:R1:W2:Y:S03]  /*2090*/  SYNCS.PHASECHK.TRANS64.TRYWAIT P0, [UR4+0x40], R0 ;  /* 0x00004000ff0075a7 */ /* 0x0042a60008001104 */
[----:B------:R-:W-:Y:S05]  /*20a0*/  BRA.U !UP0, `(.L_x_30) ;  /* 0x0000000908107547 */ /* 0x000fea000b800000 */
[----:B------:R-:W3:Y:S01]  /*20b0*/  LDCU.128 UR8, c[0x0][0x480] ;  /* 0x00009000ff0877ac */ /* 0x000ee20008000c00 */
[----:B------:R-:W4:Y:S01]  /*20c0*/  LDCU.128 UR16, c[0x0][0x490] ;  /* 0x00009200ff1077ac */ /* 0x000f220008000c00 */
[----:B------:R-:W1:Y:S01]  /*20d0*/  LDCU.64 UR20, c[0x0][0x4c0] ;  /* 0x00009800ff1477ac */ /* 0x000e620008000a00 */
[----:B------:R-:W1:Y:S01]  /*20e0*/  LDCU UR13, c[0x0][0x4c8] ;  /* 0x00009900ff0d77ac */ /* 0x000e620008000800 */
[----:B------:R-:W-:Y:S02]  /*20f0*/  UIADD3 UR71, UPT, UPT, UR77, UR71, URZ ;  /* 0x000000474d477290 */ /* 0x000fe4000fffe0ff */
[----:B---3--:R-:W-:Y:S02]  /*2100*/  UIMAD.WIDE.U32 UR4, UR59, UR9, URZ ;  /* 0x000000093b0472a5 */ /* 0x008fe4000f8e00ff */
[----:B------:R-:W-:Y:S02]  /*2110*/  UISETP.NE.AND UP0, UPT, UR8, 0x1, UPT ;  /* 0x000000010800788c */ /* 0x000fe4000bf05270 */
[----:B------:R-:W-:Y:S01]  /*2120*/  USHF.R.U32.HI UR5, URZ, UR10, UR5 ;  /* 0x0000000aff057299 */ /* 0x000fe20008011605 */
[----:B------:R-:W3:Y:S03]  /*2130*/  LDCU UR9, c[0x0][0x4a0] ;  /* 0x00009400ff0977ac */ /* 0x000ee60008000800 */
[----:B------:R-:W-:-:S02]  /*2140*/  USEL UR5, UR59, UR5, !UP0 ;  /* 0x000000053b057287 */ /* 0x000fc4000c000000 */
[----:B------:R-:W-:Y:S02]  /*2150*/  UISETP.NE.AND UP0, UPT, UR11, 0x1, UPT ;  /* 0x000000010b00788c */ /* 0x000fe4000bf05270 */
[----:B----4-:R-:W-:Y:S01]  /*2160*/  UIMAD.WIDE.U32 UR6, UR5, UR16, URZ ;  /* 0x00000010050672a5 */ /* 0x010fe2000f8e00ff */
[----:B------:R-:W1:Y:S01]  /*2170*/  LDCU UR10, c[0x0][0x4ec] ;  /* 0x00009d80ff0a77ac */ /* 0x000e620008000800 */
[----:B------:R-:W4:Y:S05]  /*2180*/  LDCU UR76, c[0x0][0x38c] ;  /* 0x00007180ff4c77ac */ /* 0x000f2a0008000800 */
[----:B------:R-:W-:Y:S01]  /*2190*/  UMOV UR4, UR7 ;  /* 0x0000000700047c82 */ /* 0x000fe20008000000 */
[----:B------:R-:W1:Y:S01]  /*21a0*/  LDCU UR23, c[0x0][0x4cc] ;  /* 0x00009980ff1777ac */ /* 0x000e620008000800 */
[----:B------:R-:W-:Y:S01]  /*21b0*/  USHF.R.U32.HI UR4, URZ, UR17, UR4 ;  /* 0x00000011ff047299 */ /* 0x000fe20008011604 */
[----:B------:R-:W4:Y:S03]  /*21c0*/  LDCU.64 UR16, c[0x0][0x4f0] ;  /* 0x00009e00ff1077ac */ /* 0x000f260008000a00 */
[----:B------:R-:W-:-:S02]  /*21d0*/  USEL UR4, UR5, UR4, !UP0 ;  /* 0x0000000405047287 */ /* 0x000fc4000c000000 */
[----:B------:R-:W-:Y:S02]  /*21e0*/  UISETP.NE.AND UP0, UPT, UR18, 0x1, UPT ;  /* 0x000000011200788c */ /* 0x000fe4000bf05270 */
[----:B------:R-:W-:Y:S01]  /*21f0*/  UIMAD.WIDE.U32 UR6, UR4, UR19, URZ ;  /* 0x00000013040672a5 */ /* 0x000fe2000f8e00ff */
[----:B------:R-:W1:Y:S01]  /*2200*/  LDCU.64 UR64, c[0x0][0x390] ;  /* 0x00007200ff4077ac */ /* 0x000e620008000a00 */
[----:B------:R-:W1:Y:S05]  /*2210*/  LDCU.64 UR48, c[0x0][0x4d0] ;  /* 0x00009a00ff3077ac */ /* 0x000e6a0008000a00 */
[----:B------:R-:W-:Y:S01]  /*2220*/  UMOV UR6, UR7 ;  /* 0x0000000700067c82 */ /* 0x000fe20008000000 */
[----:B------:R-:W-:-:S02]  /*2230*/  UIADD3 UR7, UPT, UPT, -UR5, URZ, URZ ;  /* 0x000000ff05077290 */ /* 0x000fc4000fffe1ff */
[----:B---3--:R-:W-:Y:S02]  /*2240*/  USHF.R.U32.HI UR6, URZ, UR9, UR6 ;  /* 0x00000009ff067299 */ /* 0x008fe40008011606 */
[----:B------:R-:W-:Y:S02]  /*2250*/  UIMAD UR7, UR8, UR7, UR59 ;  /* 0x00000007080772a4 */ /* 0x000fe4000f8e023b */
[----:B------:R-:W-:Y:S02]  /*2260*/  USEL UR14, UR4, UR6, !UP0 ;  /* 0x00000006040e7287 */ /* 0x000fe4000c000000 */
[----:B------:R-:W-:Y:S02]  /*2270*/  UIADD3 UR6, UPT, UPT, -UR4, URZ, URZ ;  /* 0x000000ff04067290 */ /* 0x000fe4000fffe1ff */
[----:B------:R-:W-:Y:S02]  /*2280*/  UIADD3 UR9, UPT, UPT, -UR14, URZ, URZ ;  /* 0x000000ff0e097290 */ /* 0x000fe4000fffe1ff */
[----:B------:R-:W-:-:S02]  /*2290*/  UIMAD UR12, UR11, UR6, UR5 ;  /* 0x000000060b0c72a4 */ /* 0x000fc4000f8e0205 */
[----:B------:R-:W-:Y:S02]  /*22a0*/  UIMAD UR9, UR18, UR9, UR4 ;  /* 0x00000009120972a4 */ /* 0x000fe4000f8e0204 */
[----:B-1----:R-:W-:Y:S01]  /*22b0*/  UIMAD UR11, UR7, UR20, UR10 ;  /* 0x00000014070b72a4 */ /* 0x002fe2000f8e020a */
[----:B------:R-:W1:Y:S02]  /*22c0*/  LDCU.64 UR4, c[0x0][0x4f8] ;  /* 0x00009f00ff0477ac */ /* 0x000e640008000a00 */
[----:B------:R-:W3:Y:S01]  /*22d0*/  LDCU UR6, c[0x0][0x500] ;  /* 0x0000a000ff0677ac */ /* 0x000ee20008000800 */
[----:B------:R-:W-:Y:S02]  /*22e0*/  UIADD3 UR34, UPT, UPT, UR50, 0x20, URZ ;  /* 0x0000002032227890 */ /* 0x000fe4000fffe0ff */
[----:B------:R-:W-:Y:S02]  /*22f0*/  UIADD3 UR26, UPT, UPT, UR50, 0x40, URZ ;  /* 0x00000040321a7890 */ /* 0x000fe4000fffe0ff */
[----:B------:R-:W-:-:S02]  /*2300*/  UIADD3 UR18, UPT, UPT, UR50, 0x60, URZ ;  /* 0x0000006032127890 */ /* 0x000fc4000fffe0ff */
[----:B----4-:R-:W-:Y:S02]  /*2310*/  UIMAD UR12, UR12, UR21, UR16 ;  /* 0x000000150c0c72a4 */ /* 0x010fe4000f8e0210 */
[----:B------:R-:W-:Y:S01]  /*2320*/  UIMAD UR13, UR9, UR13, UR17 ;  /* 0x0000000d090d72a4 */ /* 0x000fe2000f8e0211 */
[----:B------:R-:W-:Y:S01]  /*2330*/  UMOV UR62, UR77 ;  /* 0x0000004d003e7c82 */ /* 0x000fe20008000000 */
[----:B------:R-:W-:-:S10]  /*2340*/  UMOV UR7, UR58 ;  /* 0x0000003a00077c82 */ /* 0x000fd40008000000 */
.L_x_36:
[----:B----4-:R-:W-:Y:S01]  /*2350*/  @!P3 MOV R4, 0x6000 ;  /* 0x000060000004b802 */ /* 0x010fe20000000f00 */
[----:B------:R-:W-:Y:S01]  /*2360*/  ULEA UR9, UR7, UR55, 0x3 ;  /* 0x0000003707097291 */ /* 0x000fe2000f8e18ff */
[----:B--2---:R-:W-:Y:S11]  /*2370*/  @P0 BRA `(.L_x_31) ;  /* 0x00000000000c0947 */ /* 0x004ff60003800000 */
[----:B------:R-:W-:Y:S04]  /*2380*/  SHF.L.U32 R5, R3, 0x1f, RZ ;  /* 0x0000001f03057819 */ /* 0x000fe800000006ff */
[----:B------:R-:W2:Y:S02]  /*2390*/  SYNCS.PHASECHK.TRANS64.TRYWAIT P0, [UR9+0x40], R5 ;  /* 0x00004005ff0075a7 */ /* 0x000ea40008001109 */
[----:B--2---:R-:W-:Y:S05]  /*23a0*/  @!P0 BRA `(.L_x_32) ;  /* 0x0000007000988947 */ /* 0x004fea0003800000 */
.L_x_31:
[----:B------:R4:W-:Y:S01]  /*23b0*/  @!P3 SYNCS.ARRIVE.TRANS64 RZ, [UR9], R4 ;  /* 0x00000004ffffb9a7 */ /* 0x0009e20008000009 */
[----:B------:R-:W-:Y:S04]  /*23c0*/  ULOP3.LUT UR8, UR68, 0x2, URZ, 0xfc, !UPT ;  /* 0x0000000244087892 */ /* 0x000fe8000f8efcff */
[----:B------:R-:W-:Y:S09]  /*23d0*/  UISETP.NE.AND UP0, UPT, UR8, 0x2, UPT ;  /* 0x000000020800788c */ /* 0x000ff2000bf05270 */
[----:B------:R-:W-:Y:S05]  /*23e0*/  BRA.U UP0, `(.L_x_33) ;  /* 0x0000000100047547 */ /* 0x000fea000b800000 */
[----:B-1-3--:R-:W-:Y:S05]  /*23f0*/  BPT.TRAP 0x1 ;  /* 0x000000040000795c */ /* 0x00afea0000300000 */
.L_x_33:
[----:B------:R-:W-:Y:S04]  /*2400*/  BSSY.RECONVERGENT B0, `(.L_x_34) ;  /* 0x0000003000007945 */ /* 0x000fe80003800200 */
[----:B------:R-:W-:Y:S05]  /*2410*/  @P2 BRA `(.L_x_35) ;  /* 0x0000000000042947 */ /* 0x000fea0003800000 */
[----:B-1-3--:R-:W-:Y:S05]  /*2420*/  BPT.TRAP 0x1 ;  /* 0x000000040000795c */ /* 0x00afea0000300000 */
.L_x_35:
[----:B-1-3--:R-:W-:Y:S05]  /*2430*/  BSYNC.RECONVERGENT B0 ;  /* 0x0000000000007941 */ /* 0x00afea0003800200 */
.L_x_34:
[----:B------:R-:W-:Y:S02]  /*2440*/  UIADD3 UR8, UPT, UPT, UR7, 0x1, URZ ;  /* 0x0000000107087890 */ /* 0x000fe4000fffe0ff */
[----:B------:R-:W-:Y:S02]  /*2450*/  UIMAD UR16, UR52, UR23, UR4 ;  /* 0x00000017341072a4 */ /* 0x000fe4000f8e0204 */
[----:B------:R-:W-:Y:S02]  /*2460*/  UISETP.NE.AND UP0, UPT, UR8, 0x8, UPT ;  /* 0x000000080800788c */ /* 0x000fe4000bf05270 */
[----:B------:R-:W-:Y:S02]  /*2470*/  UIMAD UR15, UR53, UR48, UR5 ;  /* 0x00000030350f72a4 */ /* 0x000fe4000f8e0205 */
[----:B------:R-:W-:Y:S02]  /*2480*/  USEL UR10, URZ, 0x1, UP0 ;  /* 0x00000001ff0a7887 */ /* 0x000fe40008000000 */
[----:B------:R-:W-:Y:S02]  /*2490*/  USEL UR58, UR8, URZ, UP0 ;  /* 0x000000ff083a7287 */ /* 0x000fe40008000000 */
[----:B------:R-:W-:Y:S02]  /*24a0*/  ULEA UR19, UR7, UR70, 0xc ;  /* 0x0000004607137291 */ /* 0x000fe4000f8e60ff */
[----:B------:R-:W-:Y:S01]  /*24b0*/  ULEA UR8, UR58, UR55, 0x3 ;  /* 0x000000373a087291 */ /* 0x000fe2000f8e18ff */
[----:B------:R-:W-:Y:S01]  /*24c0*/  LOP3.LUT R3, R3, UR10, RZ, 0x3c, !PT ;  /* 0x0000000a03037c12 */ /* 0x000fe2000f8e3cff */
[----:B------:R-:W-:Y:S02]  /*24d0*/  ULEA UR15, UR15, UR16, 0x5 ;  /* 0x000000100f0f7291 */ /* 0x000fe4000f8e28ff */
[----:B------:R-:W-:Y:S01]  /*24e0*/  UIADD3 UR60, UP1, UPT, UR72, 0x80, URZ ;  /* 0x00000080483c7890 */ /* 0x000fe2000ff3e0ff */
[----:B--2---:R-:W-:Y:S01]  /*24f0*/  SHF.L.U32 R0, R3, 0x1f, RZ ;  /* 0x0000001f03007819 */ /* 0x004fe200000006ff */
[----:B------:R-:W-:Y:S02]  /*2500*/  USHF.L.U32 UR10, UR47, 0x5, URZ ;  /* 0x000000052f0a7899 */ /* 0x000fe400080006ff */
[----:B------:R-:W-:Y:S01]  /*2510*/  UIADD3.X UR61, UPT, UPT, URZ, UR73, URZ, UP1, !UPT ;  /* 0x00000049ff3d7290 */ /* 0x000fe20008ffe4ff */
[----:B------:R1:W2:Y:S01]  /*2520*/  SYNCS.PHASECHK.TRANS64.TRYWAIT P0, [UR8+0x40], R0 ;  /* 0x00004000ff0075a7 */ /* 0x0002a20008001108 */
[----:B------:R-:W-:Y:S02]  /*2530*/  ULEA UR8, UR7, UR55, 0xd ;  /* 0x0000003707087291 */ /* 0x000fe4000f8e68ff */
[----:B------:R-:W-:Y:S02]  /*2540*/  UIMAD UR7, UR54, UR49, UR6 ;  /* 0x00000031360772a4 */ /* 0x000fe4000f8e0206 */
[----:B------:R-:W-:Y:S02]  /*2550*/  UIADD3 UR8, UPT, UPT, UR8, 0x8800, URZ ;  /* 0x0000880008087890 */ /* 0x000fe4000fffe0ff */
[----:B------:R-:W-:Y:S02]  /*2560*/  ULEA UR7, UR7, UR15, 0xa ;  /* 0x0000000f07077291 */ /* 0x000fe4000f8e50ff */
[----:B------:R-:W-:Y:S02]  /*2570*/  UIADD3 UR59, UPT, UPT, UR52, 0x1, URZ ;  /* 0x00000001343b7890 */ /* 0x000fe4000fffe0ff */
[----:B------:R-:W-:Y:S02]  /*2580*/  UPRMT UR7, UR7, 0x5410, URZ ;  /* 0x0000541007077896 */ /* 0x000fe400080000ff */
[----:B------:R-:W-:Y:S02]  /*2590*/  UIADD3 UR56, UP0, UPT, UR72, 0x200, URZ ;  /* 0x0000020048387890 */ /* 0x000fe4000ff1e0ff */
[----:B------:R-:W-:Y:S02]  /*25a0*/  ULEA UR19, UR19, UR55, 0x2 ;  /* 0x0000003713137291 */ /* 0x000fe4000f8e10ff */
[----:B------:R-:W-:Y:S02]  /*25b0*/  UISETP.NE.AND UP2, UPT, UR59, UR76, UPT ;  /* 0x0000004c3b00728c */ /* 0x000fe4000bf45270 */
[----:B------:R-:W-:Y:S01]  /*25c0*/  ULOP3.LUT UR43, UR69, UR10, URZ, 0xfc, !UPT ;  /* 0x0000000a452b7292 */ /* 0x000fe2000f8efcff */
[----:B------:R3:W-:Y:S01]  /*25d0*/  UTMALDG.5D.IM2COL [UR8], [UR60], UR7 ;  /* 0x000000083c0073b4 */ /* 0x0007e20008060007 */
[----:B------:R-:W-:Y:S02]  /*25e0*/  UIADD3.X UR57, UPT, UPT, URZ, UR73, URZ, UP0, !UPT ;  /* 0x00000049ff397290 */ /* 0x000fe400087fe4ff */
[----:B------:R-:W-:Y:S02]  /*25f0*/  UIADD3 UR40, UPT, UPT, UR19, 0x18800, URZ ;  /* 0x0001880013287890 */ /* 0x000fe4000fffe0ff */
[----:B------:R-:W-:Y:S02]  /*2600*/  UIADD3 UR32, UPT, UPT, UR19, 0x19800, URZ ;  /* 0x0001980013207890 */ /* 0x000fe4000fffe0ff */
[----:B------:R-:W-:Y:S02]  /*2610*/  UIADD3 UR51, UPT, UPT, UR53, 0x1, URZ ;  /* 0x0000000135337890 */ /* 0x000fe4000fffe0ff */
[----:B------:R-:W-:Y:S02]  /*2620*/  @UP2 UIADD3 UR51, UPT, UPT, UR53, URZ, URZ ;  /* 0x000000ff35332290 */ /* 0x000fe4000fffe0ff */
        /* <DEDUP_REMOVED lines=10> */
[----:B------:R-:W-:Y:S01]  /*26d0*/  UMOV UR44, UR52 ;  /* 0x00000034002c7c82 */ /* 0x000fe20008000000 */
[----:B------:R-:W-:Y:S02]  /*26e0*/  UMOV UR45, UR53 ;  /* 0x00000035002d7c82 */ /* 0x000fe40008000000 */
[----:B------:R-:W-:Y:S01]  /*26f0*/  UISETP.NE.AND UP0, UPT, UR31, UR65, UPT ;  /* 0x000000411f00728c */ /* 0x000fe2000bf05270 */
[----:B------:R-:W-:Y:S01]  /*2700*/  UMOV UR46, UR54 ;  /* 0x00000036002e7c82 */ /* 0x000fe20008000000 */
[----:B------:R-:W-:Y:S01]  /*2710*/  UMOV UR33, UR9 ;  /* 0x0000000900217c82 */ /* 0x000fe20008000000 */
[----:B------:R1:W-:Y:S01]  /*2720*/  UTMALDG.5D.MULTICAST [UR40], [UR56], UR63, desc[UR66] ;  /* 0x00004228380073b4 */ /* 0x0003e2000802183f */
[----:B------:R-:W-:Y:S01]  /*2730*/  UMOV UR36, UR52 ;  /* 0x0000003400247c82 */ /* 0x000fe20008000000 */
[----:B------:R-:W-:Y:S01]  /*2740*/  UMOV UR37, UR53 ;  /* 0x0000003500257c82 */ /* 0x000fe20008000000 */
[----:B------:R-:W-:Y:S01]  /*2750*/  UMOV UR38, UR54 ;  /* 0x0000003600267c82 */ /* 0x000fe20008000000 */
[----:B------:R-:W-:Y:S01]  /*2760*/  UMOV UR35, UR43 ;  /* 0x0000002b00237c82 */ /* 0x000fe20008000000 */
[----:B------:R-:W-:Y:S01]  /*2770*/  UMOV UR25, UR9 ;  /* 0x0000000900197c82 */ /* 0x000fe20008000000 */
[----:B------:R-:W-:Y:S01]  /*2780*/  UMOV UR28, UR52 ;  /* 0x00000034001c7c82 */ /* 0x000fe20008000000 */
[----:B------:R-:W-:Y:S01]  /*2790*/  UMOV UR29, UR53 ;  /* 0x00000035001d7c82 */ /* 0x000fe20008000000 */
[----:B------:R1:W-:Y:S01]  /*27a0*/  UTMALDG.5D.MULTICAST [UR32], [UR56], UR63, desc[UR66] ;  /* 0x00004220380073b4 */ /* 0x0003e2000802183f */
[----:B---3--:R-:W-:Y:S02]  /*27b0*/  UIADD3 UR8, UPT, UPT, UR47, 0x1, URZ ;  /* 0x000000012f087890 */ /* 0x008fe4000fffe0ff */
[----:B------:R-:W-:Y:S02]  /*27c0*/  @UP0 UIADD3 UR8, UPT, UPT, UR47, URZ, URZ ;  /* 0x000000ff2f080290 */ /* 0x000fe4000fffe0ff */
[----:B------:R-:W-:Y:S01]  /*27d0*/  UIADD3 UR7, UPT, UPT, UR62, -0x1, URZ ;  /* 0xffffffff3e077890 */ /* 0x000fe2000fffe0ff */
[----:B------:R-:W-:Y:S01]  /*27e0*/  UMOV UR30, UR54 ;  /* 0x00000036001e7c82 */ /* 0x000fe20008000000 */
[----:B------:R-:W-:Y:S01]  /*27f0*/  UMOV UR27, UR43 ;  /* 0x0000002b001b7c82 */ /* 0x000fe20008000000 */
[----:B------:R-:W-:Y:S01]  /*2800*/  UMOV UR20, UR52 ;  /* 0x0000003400147c82 */ /* 0x000fe20008000000 */
[----:B------:R1:W-:Y:S01]  /*2810*/  UTMALDG.5D.MULTICAST [UR24], [UR56], UR63, desc[UR66] ;  /* 0x00004218380073b4 */ /* 0x0003e2000802183f */
[----:B------:R-:W-:Y:S01]  /*2820*/  USEL UR52, UR59, URZ, UP2 ;  /* 0x000000ff3b347287 */ /* 0x000fe20009000000 */
[----:B------:R-:W-:Y:S01]  /*2830*/  UMOV UR21, UR53 ;  /* 0x0000003500157c82 */ /* 0x000fe20008000000 */
[----:B------:R-:W-:Y:S01]  /*2840*/  USEL UR53, UR51, URZ, UP1 ;  /* 0x000000ff33357287 */ /* 0x000fe20008800000 */
[----:B------:R-:W-:Y:S01]  /*2850*/  UMOV UR22, UR54 ;  /* 0x0000003600167c82 */ /* 0x000fe20008000000 */
[----:B------:R-:W-:Y:S01]  /*2860*/  USEL UR54, UR31, URZ, UP0 ;  /* 0x000000ff1f367287 */ /* 0x000fe20008000000 */
[----:B------:R-:W-:Y:S01]  /*2870*/  UMOV UR17, UR9 ;  /* 0x0000000900117c82 */ /* 0x000fe20008000000 */
[----:B------:R-:W-:Y:S01]  /*2880*/  UMOV UR19, UR43 ;  /* 0x0000002b00137c82 */ /* 0x000fe20008000000 */
[----:B------:R-:W-:Y:S01]  /*2890*/  UISETP.GT.U32.AND UP0, UPT, UR62, 0x1, UPT ;  /* 0x000000013e00788c */ /* 0x000fe2000bf04070 */
[----:B------:R1:W-:Y:S01]  /*28a0*/  UTMALDG.5D.MULTICAST [UR16], [UR56], UR63, desc[UR66] ;  /* 0x00004210380073b4 */ /* 0x0003e2000802183f */
[----:B------:R-:W-:Y:S01]  /*28b0*/  UMOV UR47, UR8 ;  /* 0x00000008002f7c82 */ /* 0x000fe20008000000 */
[----:B------:R-:W-:Y:S01]  /*28c0*/  UMOV UR62, UR7 ;  /* 0x00000007003e7c82 */ /* 0x000fe20008000000 */
[----:B------:R-:W-:Y:S05]  /*28d0*/  UMOV UR7, UR58 ;  /* 0x0000003a00077c82 */ /* 0x000fea0008000000 */
[----:B-1----:R-:W-:Y:S05]  /*28e0*/  BRA.U UP0, `(.L_x_36) ;  /* 0xfffffff900987547 */ /* 0x002fea000b83ffff */
.L_x_30:
[----:B----4-:R-:W-:Y:S01]  /*28f0*/  SHF.L.U32 R4, R2, 0x1f, RZ ;  /* 0x0000001f02047819 */ /* 0x010fe200000006ff */
[----:B------:R-:W-:-:S03]  /*2900*/  NOP ;  /* 0x0000000000007918 */ /* 0x000fc60000000000 */
[----:B--2---:R-:W2:Y:S02]  /*2910*/  SYNCS.PHASECHK.TRANS64.TRYWAIT P0, [UR55+0xd0], R4 ;  /* 0x0000d004ff0075a7 */ /* 0x004ea40008001137 */
[----:B--2---:R-:W-:Y:S05]  /*2920*/  @!P0 BRA `(.L_x_37) ;  /* 0x0000006c00508947 */ /* 0x004fea0003800000 */
.L_x_138:
[----:B-1----:R-:W1:Y:S01]  /*2930*/  LDS.128 R4, [UR55+0x110] ;  /* 0x00011037ff047984 */ /* 0x002e620008000c00 */
[----:B------:R-:W-:Y:S02]  /*2940*/  UIADD3 UR4, UPT, UPT, UR55, 0xd8, URZ ;  /* 0x000000d837047890 */ /* 0x000fe4000fffe0ff */
[----:B------:R-:W-:Y:S01]  /*2950*/  UISETP.GE.AND UP0, UPT, UR39, 0x1, UPT ;  /* 0x000000012700788c */ /* 0x000fe2000bf06270 */
[----:B------:R-:W-:Y:S01]  /*2960*/  @!PT LDS RZ, [RZ] ;  /* 0x00000000fffff984 */ /* 0x000fe20000000800 */
[----:B------:R-:W-:Y:S01]  /*2970*/  @!PT LDS RZ, [RZ] ;  /* 0x00000000fffff984 */ /* 0x000fe20000000800 */
[----:B------:R-:W-:Y:S01]  /*2980*/  @!PT LDS RZ, [RZ] ;  /* 0x00000000fffff984 */ /* 0x000fe20000000800 */
[----:B------:R-:W-:Y:S01]  /*2990*/  @!PT LDS RZ, [RZ] ;  /* 0x00000000fffff984 */ /* 0x000fe20000000800 */
[----:B------:R2:W-:Y:S06]  /*29a0*/  MEMBAR.ALL.CTA ;  /* 0x0000000000007992 */ /* 0x0005ec0000008000 */
[----:B--2---:R-:W2:Y:S01]  /*29b0*/  FENCE.VIEW.ASYNC.S ;  /* 0x00000000000073c6 */ /* 0x004ea20000000000 */
[----:B------:R-:W-:-:S09]  /*29c0*/  UPRMT UR4, URZ, 0x654, UR4 ;  /* 0x00000654ff047896 */ /* 0x000fd20008000004 */
[----:B--2---:R-:W-:Y:S01]  /*29d0*/  SYNCS.ARRIVE.TRANS64.RED.A1T0 RZ, [UR4], RZ ;  /* 0x000000ffffff79a7 */ /* 0x004fe20008100404 */
[----:B-1----:R-:W-:-:S13]  /*29e0*/  LOP3.LUT P0, RZ, R6, 0x1, RZ, 0xc0, !PT ;  /* 0x0000000106ff7812 */ /* 0x002fda000780c0ff */
[----:B------:R-:W-:Y:S01]  /*29f0*/  VOTEU.ANY UP1, P0 ;  /* 0x0000000000ff7886 */ /* 0x000fe20000020100 */
[----:B------:R-:W-:-:S13]  /*2a00*/  PLOP3.LUT P0, PT, PT, PT, UP1, 0x80, 0x8 ;  /* 0x000000000008781c */ /* 0x000fda0003f0f018 */
[----:B------:R-:W-:Y:S02]  /*2a10*/  @P0 MOV R0, R4 ;  /* 0x0000000400000202 */ /* 0x000fe40000000f00 */
[----:B------:R-:W-:Y:S02]  /*2a20*/  @P0 LOP3.LUT R4, R5, 0xffff, RZ, 0xc0, !PT ;  /* 0x0000ffff05040812 */ /* 0x000fe400078ec0ff */
[----:B------:R-:W-:Y:S02]  /*2a30*/  @P0 R2UR UR6, R0 ;  /* 0x00000000000602ca */ /* 0x000fe400000e0000 */
[----:B------:R-:W-:-:S11]  /*2a40*/  @P0 R2UR UR5, R4 ;  /* 0x00000000040502ca */ /* 0x000fd600000e0000 */
[----:B------:R-:W-:Y:S02]  /*2a50*/  @UP1 UMOV UR75, UR6 ;  /* 0x00000006004b1c82 */ /* 0x000fe40008000000 */
[----:B------:R-:W-:Y:S01]  /*2a60*/  @UP1 UMOV UR74, UR5 ;  /* 0x00000005004a1c82 */ /* 0x000fe20008000000 */
[----:B------:R-:W-:Y:S05]  /*2a70*/  BRA.U !UP0, `(.L_x_38) ;  /* 0x0000000108dc7547 */ /* 0x000fea000b800000 */
[----:B------:R-:W1:Y:S01]  /*2a80*/  LDCU.128 UR16, c[0x0][0xc10] ;  /* 0x00018200ff1077ac */ /* 0x000e620008000c00 */
[----:B------:R-:W-:Y:S02]  /*2a90*/  R2UR UR8, R9 ;  /* 0x00000000090872ca */ /* 0x000fe400000e0000 */
[----:B------:R-:W-:Y:S01]  /*2aa0*/  R2UR UR10, R10 ;  /* 0x000000000a0a72ca */ /* 0x000fe200000e0000 */
[----:B------:R-:W2:Y:S01]  /*2ab0*/  LDCU UR11, c[0x0][0xc20] ;  /* 0x00018400ff0b77ac */ /* 0x000ea20008000800 */
[----:B------:R-:W3:Y:S01]  /*2ac0*/  LDCU UR20, c[0x0][0xc0c] ;  /* 0x00018180ff1477ac */ /* 0x000ee20008000800 */
[----:B------:R-:W4:Y:S01]  /*2ad0*/  LDCU.64 UR12, c[0x0][0xc28] ;  /* 0x00018500ff0c77ac */ /* 0x000f220008000a00 */
[----:B------:R-:W-:-:S07]  /*2ae0*/  UISETP.NE.AND UP3, UPT, UR39, 0x1, UPT ;  /* 0x000000012700788c */ /* 0x000fce000bf65270 */
[----:B-1----:R-:W-:Y:S02]  /*2af0*/  UIMAD.WIDE.U32 UR4, UR8, UR19, URZ ;  /* 0x00000013080472a5 */ /* 0x002fe4000f8e00ff */
[----:B------:R-:W-:Y:S02]  /*2b00*/  UIMAD.WIDE.U32 UR6, UR10, UR16, URZ ;  /* 0x000000100a0672a5 */ /* 0x000fe4000f8e00ff */
[----:B------:R-:W-:Y:S02]  /*2b10*/  UISETP.NE.AND UP0, UPT, UR18, 0x1, UPT ;  /* 0x000000011200788c */ /* 0x000fe4000bf05270 */
[----:B------:R-:W-:Y:S01]  /*2b20*/  UIMAD.WIDE.U32 UR14, UR74, UR19, URZ ;  /* 0x000000134a0e72a5 */ /* 0x000fe2000f8e00ff */
[----:B------:R-:W-:Y:S01]  /*2b30*/  UMOV UR4, UR5 ;  /* 0x0000000500047c82 */ /* 0x000fe20008000000 */
[----:B---3--:R-:W-:Y:S02]  /*2b40*/  UISETP.NE.AND UP2, UPT, UR20, 0x1, UPT ;  /* 0x000000011400788c */ /* 0x008fe4000bf45270 */
[----:B--2---:R-:W-:-:S03]  /*2b50*/  USHF.R.U32.HI UR5, URZ, UR11, UR4 ;  /* 0x0000000bff057299 */ /* 0x004fc60008011604 */
[----:B------:R-:W-:Y:S01]  /*2b60*/  UMOV UR4, UR7 ;  /* 0x0000000700047c82 */ /* 0x000fe20008000000 */
[----:B------:R-:W-:Y:S02]  /*2b70*/  USEL UR5, UR8, UR5, !UP0 ;  /* 0x0000000508057287 */ /* 0x000fe4000c000000 */
[----:B------:R-:W-:Y:S02]  /*2b80*/  USHF.R.U32.HI UR4, URZ, UR17, UR4 ;  /* 0x00000011ff047299 */ /* 0x000fe40008011604 */
[----:B----4-:R-:W-:Y:S02]  /*2b90*/  UIMAD.WIDE.U32 UR6, UR5, UR12, URZ ;  /* 0x0000000c050672a5 */ /* 0x010fe4000f8e00ff */
[----:B------:R-:W-:Y:S02]  /*2ba0*/  USEL UR10, UR10, UR4, !UP2 ;  /* 0x000000040a0a7287 */ /* 0x000fe4000d000000 */
[----:B------:R-:W-:Y:S01]  /*2bb0*/  UIMAD.WIDE.U32 UR8, UR75, UR16, URZ ;  /* 0x000000104b0872a5 */ /* 0x000fe2000f8e00ff */
[----:B------:R-:W-:Y:S01]  /*2bc0*/  UMOV UR4, UR15 ;  /* 0x0000000f00047c82 */ /* 0x000fe20008000000 */
[----:B------:R-:W-:Y:S01]  /*2bd0*/  UIMAD.WIDE.U32 UR14, UR10, UR12, URZ ;  /* 0x0000000c0a0e72a5 */ /* 0x000fe2000f8e00ff */
[----:B------:R-:W-:Y:S01]  /*2be0*/  UMOV UR6, UR7 ;  /* 0x0000000700067c82 */ /* 0x000fe20008000000 */
[----:B------:R-:W-:-:S02]  /*2bf0*/  USHF.R.U32.HI UR4, URZ, UR11, UR4 ;  /* 0x0000000bff047299 */ /* 0x000fc40008011604 */
[----:B------:R-:W-:Y:S01]  /*2c00*/  @UP3 USHF.R.U32.HI UR5, URZ, UR13, UR6 ;  /* 0x0000000dff053299 */ /* 0x000fe20008011606 */
[----:B------:R-:W-:Y:S02]  /*2c10*/  UMOV UR8, UR9 ;  /* 0x0000000900087c82 */ /* 0x000fe40008000000 */
[----:B------:R-:W-:Y:S01]  /*2c20*/  UMOV UR6, UR15 ;  /* 0x0000000f00067c82 */ /* 0x000fe20008000000 */
[----:B------:R-:W-:Y:S02]  /*2c30*/  USHF.R.U32.HI UR17, URZ, UR17, UR8 ;  /* 0x00000011ff117299 */ /* 0x000fe40008011608 */
[----:B------:R-:W-:Y:S02]  /*2c40*/  @UP3 USHF.R.U32.HI UR10, URZ, UR13, UR6 ;  /* 0x0000000dff0a3299 */ /* 0x000fe40008011606 */
[----:B------:R-:W-:Y:S02]  /*2c50*/  USEL UR4, UR74, UR4, !UP0 ;  /* 0x000000044a047287 */ /* 0x000fe4000c000000 */
[----:B------:R-:W-:-:S02]  /*2c60*/  UIMAD UR6, UR39, UR5, URZ ;  /* 0x00000005270672a4 */ /* 0x000fc4000f8e02ff */
[----:B------:R-:W-:Y:S02]  /*2c70*/  USEL UR5, UR75, UR17, !UP2 ;  /* 0x000000114b057287 */ /* 0x000fe4000d000000 */
[----:B------:R-:W-:Y:S02]  /*2c80*/  UIMAD UR8, UR39, UR10, URZ ;  /* 0x0000000a270872a4 */ /* 0x000fe4000f8e02ff */
[----:B------:R-:W-:Y:S02]  /*2c90*/  UISETP.GE.AND UP0, UPT, UR4, UR6, UPT ;  /* 0x000000060400728c */ /* 0x000fe4000bf06270 */
[----:B------:R-:W-:Y:S02]  /*2ca0*/  UIMAD.WIDE.U32 UR6, UR4, UR12, URZ ;  /* 0x0000000c040672a5 */ /* 0x000fe4000f8e00ff */
[----:B------:R-:W-:Y:S02]  /*2cb0*/  UISETP.GE.OR UP0, UPT, UR5, UR8, UP0 ;  /* 0x000000080500728c */ /* 0x000fe40008706670 */
[----:B------:R-:W-:-:S02]  /*2cc0*/  UIMAD.WIDE.U32 UR8, UR5, UR12, URZ ;  /* 0x0000000c050872a5 */ /* 0x000fc4000f8e00ff */
[----:B------:R-:W-:Y:S01]  /*2cd0*/  UIADD3 UR11, UPT, UPT, -UR4, URZ, URZ ;  /* 0x000000ff040b7290 */ /* 0x000fe2000fffe1ff */
[----:B------:R-:W-:Y:S02]  /*2ce0*/  UMOV UR6, UR7 ;  /* 0x0000000700067c82 */ /* 0x000fe40008000000 */
[----:B------:R-:W-:Y:S02]  /*2cf0*/  USHF.R.U32.HI UR6, URZ, UR13, UR6 ;  /* 0x0000000dff067299 */ /* 0x000fe40008011606 */
[----:B------:R-:W-:Y:S02]  /*2d00*/  UIMAD UR11, UR18, UR11, UR74 ;  /* 0x0000000b120b72a4 */ /* 0x000fe4000f8e024a */
[----:B------:R-:W-:Y:S01]  /*2d10*/  USEL UR6, UR4, UR6, !UP3 ;  /* 0x0000000604067287 */ /* 0x000fe2000d800000 */
[----:B------:R-:W-:Y:S01]  /*2d20*/  @!UP0 UMOV UR7, UR9 ;  /* 0x0000000900078c82 */ /* 0x000fe20008000000 */
[----:B------:R-:W-:Y:S02]  /*2d30*/  UIADD3 UR9, UPT, UPT, -UR5, URZ, URZ ;  /* 0x000000ff05097290 */ /* 0x000fe4000fffe1ff */
[----:B------:R-:W-:-:S02]  /*2d40*/  @!UP0 USHF.R.U32.HI UR7, URZ, UR13, UR7 ;  /* 0x0000000dff078299 */ /* 0x000fc40008011607 */
[----:B------:R-:W-:Y:S02]  /*2d50*/  UIADD3 UR8, UPT, UPT, -UR6, URZ, URZ ;  /* 0x000000ff06087290 */ /* 0x000fe4000fffe1ff */
[----:B------:R-:W-:Y:S02]  /*2d60*/  @!UP0 USEL UR7, UR5, UR7, !UP3 ;  /* 0x0000000705078287 */ /* 0x000fe4000d800000 */
[----:B------:R-:W-:Y:S02]  /*2d70*/  UIMAD UR8, UR39, UR8, UR4 ;  /* 0x00000008270872a4 */ /* 0x000fe4000f8e0204 */
[----:B------:R-:W-:Y:S02]  /*2d80*/  @!UP0 UIADD3 UR6, UPT, UPT, UR6, -UR7, URZ ;  /* 0x8000000706068290 */ /* 0x000fe4000fffe0ff */
[----:B------:R-:W-:Y:S02]  /*2d90*/  @!UP0 UIMAD UR7, UR8, UR10, UR7 ;  /* 0x0000000a080782a4 */ /* 0x000fe4000f8e0207 */
[----:B------:R-:W-:-:S02]  /*2da0*/  @!UP0 UIMAD UR4, UR39, UR6, UR5 ;  /* 0x00000006270482a4 */ /* 0x000fc4000f8e0205 */
[----:B------:R-:W-:Y:S02]  /*2db0*/  UIMAD UR6, UR20, UR9, UR75 ;  /* 0x00000009140672a4 */ /* 0x000fe4000f8e024b */
[----:B------:R-:W-:Y:S01]  /*2dc0*/  UIMAD UR74, UR4, UR18, UR11 ;  /* 0x00000012044a72a4 */ /* 0x000fe2000f8e020b */
[----:B------:R-:W-:Y:S02]  /*2dd0*/  @!UP0 UMOV UR5, UR7 ;  /* 0x0000000700058c82 */ /* 0x000fe40008000000 */
[----:B------:R-:W-:-:S12]  /*2de0*/  UIMAD UR75, UR5, UR20, UR6 ;  /* 0x00000014054b72a4 */ /* 0x000fd8000f8e0206 */
.L_x_38:
[----:B------:R-:W1:Y:S02]  /*2df0*/  LDCU UR4, c[0x0][0xc30] ;  /* 0x00018600ff0477ac */ /* 0x000e640008000800 */
[----:B-1----:R-:W-:-:S09]  /*2e00*/  UISETP.NE.AND UP0, UPT, UR4, 0x1, UPT ;  /* 0x000000010400788c */ /* 0x002fd2000bf05270 */
[----:B------:R-:W-:Y:S05]  /*2e10*/  BRA.U UP0, `(.L_x_39) ;  /* 0x0000000100447547 */ /* 0x000fea000b800000 */
[----:B------:R-:W1:Y:S01]  /*2e20*/  LDCU.128 UR8, c[0x0][0xc10] ;  /* 0x00018200ff0877ac */ /* 0x000e620008000c00 */
[----:B------:R-:W2:Y:S01]  /*2e30*/  LDCU UR12, c[0x0][0xc0c] ;  /* 0x00018180ff0c77ac */ /* 0x000ea20008000800 */
[----:B------:R-:W3:Y:S01]  /*2e40*/  LDCU UR13, c[0x0][0xc20] ;  /* 0x00018400ff0d77ac */ /* 0x000ee20008000800 */
[----:B-1----:R-:W-:Y:S02]  /*2e50*/  UIMAD.WIDE.U32 UR6, UR75, UR8, URZ ;  /* 0x000000084b0672a5 */ /* 0x002fe4000f8e00ff */
[----:B------:R-:W-:Y:S02]  /*2e60*/  UIMAD.WIDE.U32 UR4, UR74, UR11, URZ ;  /* 0x0000000b4a0472a5 */ /* 0x000fe4000f8e00ff */
[----:B--2---:R-:W-:Y:S02]  /*2e70*/  UISETP.NE.AND UP2, UPT, UR12, 0x1, UPT ;  /* 0x000000010c00788c */ /* 0x004fe4000bf45270 */
[----:B------:R-:W-:Y:S01]  /*2e80*/  UISETP.NE.AND UP0, UPT, UR10, 0x1, UPT ;  /* 0x000000010a00788c */ /* 0x000fe2000bf05270 */
[----:B------:R-:W-:-:S02]  /*2e90*/  UMOV UR6, UR7 ;  /* 0x0000000700067c82 */ /* 0x000fc40008000000 */
[----:B------:R-:W-:Y:S01]  /*2ea0*/  UMOV UR4, UR5 ;  /* 0x0000000500047c82 */ /* 0x000fe20008000000 */
[----:B------:R-:W-:Y:S02]  /*2eb0*/  USHF.R.U32.HI UR6, URZ, UR9, UR6 ;  /* 0x00000009ff067299 */ /* 0x000fe40008011606 */
[----:B---3--:R-:W-:Y:S02]  /*2ec0*/  USHF.R.U32.HI UR4, URZ, UR13, UR4 ;  /* 0x0000000dff047299 */ /* 0x008fe40008011604 */
[----:B------:R-:W-:Y:S02]  /*2ed0*/  USEL UR5, UR75, UR6, !UP2 ;  /* 0x000000064b057287 */ /* 0x000fe4000d000000 */
[----:B------:R-:W-:-:S04]  /*2ee0*/  USEL UR4, UR74, UR4, !UP0 ;  /* 0x000000044a047287 */ /* 0x000fc8000c000000 */
[----:B------:R-:W-:Y:S02]  /*2ef0*/  UIADD3 UR6, UPT, UPT, UR5, -UR4, URZ ;  /* 0x8000000405067290 */ /* 0x000fe4000fffe0ff */
[----:B------:R-:W-:Y:S02]  /*2f00*/  UIADD3 UR4, UPT, UPT, -UR5, UR4, URZ ;  /* 0x0000000405047290 */ /* 0x000fe4000fffe1ff */
[----:B------:R-:W-:Y:S02]  /*2f10*/  UIMAD UR74, UR6, UR10, UR74 ;  /* 0x0000000a064a72a4 */ /* 0x000fe4000f8e024a */
[----:B------:R-:W-:-:S12]  /*2f20*/  UIMAD UR75, UR4, UR12, UR75 ;  /* 0x0000000c044b72a4 */ /* 0x000fd8000f8e024b */
.L_x_39:
[----:B------:R-:W-:Y:S01]  /*2f30*/  R2UR UR5, R57 ;  /* 0x00000000390572ca */ /* 0x000fe200000e0000 */
[----:B------:R-:W-:Y:S01]  /*2f40*/  UMOV UR44, UR71 ;  /* 0x00000047002c7c82 */ /* 0x000fe20008000000 */
[----:B------:R-:W-:Y:S02]  /*2f50*/  R2UR UR4, R56 ;  /* 0x00000000380472ca */ /* 0x000fe400000e0000 */
[----:B------:R-:W-:Y:S02]  /*2f60*/  PLOP3.LUT P1, PT, PT, PT, PT, 0x80, 0x8 ;  /* 0x000000000008781c */ /* 0x000fe40003f2f070 */
[----:B------:R-:W-:-:S07]  /*2f70*/  LOP3.LUT R2, R2, 0x1, RZ, 0x3c, !PT ;  /* 0x0000000102027812 */ /* 0x000fce00078e3cff */
[----:B------:R-:W-:Y:S02]  /*2f80*/  UIADD3 UR51, UPT, UPT, UR75, UR5, URZ ;  /* 0x000000054b337290 */ /* 0x000fe4000fffe0ff */
[----:B------:R-:W-:Y:S01]  /*2f90*/  UIADD3 UR21, UPT, UPT, UR74, UR4, URZ ;  /* 0x000000044a157290 */ /* 0x000fe2000fffe0ff */
[----:B------:R-:W-:Y:S11]  /*2fa0*/  BRA.U UP1, `(.L_x_40) ;  /* 0xffffffe501e07547 */ /* 0x000ff6000b83ffff */
[----:B------:R-:W-:Y:S01]  /*2fb0*/  UIADD3 UR55, UPT, UPT, UR55, 0x40, URZ ;  /* 0x0000004037377890 */ /* 0x000fe2000fffe0ff */
[----:B------:R-:W-:-:S03]  /*2fc0*/  SHF.L.U32 R2, R3, 0x1f, RZ ;  /* 0x0000001f03027819 */ /* 0x000fc600000006ff */
[----:B------:R-:W-:-:S09]  /*2fd0*/  ULEA UR4, UR58, UR55, 0x3 ;  /* 0x000000373a047291 */ /* 0x000fd2000f8e18ff */
[----:B------:R-:W1:Y:S02]  /*2fe0*/  SYNCS.PHASECHK.TRANS64.TRYWAIT P0, [UR4], R2 ;  /* 0x00000002ff0075a7 */ /* 0x000e640008001104 */
[----:B-1----:R-:W-:Y:S05]  /*2ff0*/  @!P0 BRA `(.L_x_41) ;  /* 0x0000006400b48947 */ /* 0x002fea0003800000 */
.L_x_140:
[----:B------:R-:W-:-:S04]  /*3000*/  UIADD3 UR4, UPT, UPT, UR58, 0x1, URZ ;  /* 0x000000013a047890 */ /* 0x000fc8000fffe0ff */
[----:B------:R-:W-:-:S04]  /*3010*/  UISETP.NE.AND UP0, UPT, UR4, 0x8, UPT ;  /* 0x000000080400788c */ /* 0x000fc8000bf05270 */
[----:B------:R-:W-:Y:S02]  /*3020*/  USEL UR6, URZ, 0x1, UP0 ;  /* 0x00000001ff067887 */ /* 0x000fe40008000000 */
[----:B------:R-:W-:-:S04]  /*3030*/  USEL UR4, UR4, URZ, UP0 ;  /* 0x000000ff04047287 */ /* 0x000fc80008000000 */
[----:B------:R-:W-:Y:S01]  /*3040*/  ULEA UR5, UR4, UR55, 0x3 ;  /* 0x0000003704057291 */ /* 0x000fe2000f8e18ff */
[----:B-1----:R-:W-:-:S04]  /*3050*/  LOP3.LUT R2, R3, UR6, RZ, 0x3c, !PT ;  /* 0x0000000603027c12 */ /* 0x002fc8000f8e3cff */
[----:B------:R-:W-:-:S04]  /*3060*/  SHF.L.U32 R3, R2, 0x1f, RZ ;  /* 0x0000001f02037819 */ /* 0x000fc800000006ff */
[----:B------:R-:W1:Y:S02]  /*3070*/  SYNCS.PHASECHK.TRANS64.TRYWAIT P0, [UR5], R3 ;  /* 0x00000003ff0075a7 */ /* 0x000e640008001105 */
[----:B-1----:R-:W-:Y:S05]  /*3080*/  @!P0 BRA `(.L_x_42) ;  /* 0x0000006400a88947 */ /* 0x002fea0003800000 */
.L_x_142:
[----:B------:R-:W-:-:S04]  /*3090*/  UIADD3 UR4, UPT, UPT, UR4, 0x1, URZ ;  /* 0x0000000104047890 */ /* 0x000fc8000fffe0ff */
[----:B------:R-:W-:-:S04]  /*30a0*/  UISETP.NE.AND UP0, UPT, UR4, 0x8, UPT ;  /* 0x000000080400788c */ /* 0x000fc8000bf05270 */
[----:B------:R-:W-:Y:S02]  /*30b0*/  USEL UR6, URZ, 0x1, UP0 ;  /* 0x00000001ff067887 */ /* 0x000fe40008000000 */
[----:B------:R-:W-:-:S04]  /*30c0*/  USEL UR4, UR4, URZ, UP0 ;  /* 0x000000ff04047287 */ /* 0x000fc80008000000 */
[----:B------:R-:W-:Y:S01]  /*30d0*/  ULEA UR5, UR4, UR55, 0x3 ;  /* 0x0000003704057291 */ /* 0x000fe2000f8e18ff */
[----:B------:R-:W-:-:S04]  /*30e0*/  LOP3.LUT R2, R2, UR6, RZ, 0x3c, !PT ;  /* 0x0000000602027c12 */ /* 0x000fc8000f8e3cff */
[----:B-1----:R-:W-:-:S04]  /*30f0*/  SHF.L.U32 R3, R2, 0x1f, RZ ;  /* 0x0000001f02037819 */ /* 0x002fc800000006ff */
[----:B------:R-:W1:Y:S02]  /*3100*/  SYNCS.PHASECHK.TRANS64.TRYWAIT P0, [UR5], R3 ;  /* 0x00000003ff0075a7 */ /* 0x000e640008001105 */
[----:B-1----:R-:W-:Y:S05]  /*3110*/  @!P0 BRA `(.L_x_43) ;  /* 0x00000064009c8947 */ /* 0x002fea0003800000 */
.L_x_144:
        /* <DEDUP_REMOVED lines=9> */
.L_x_146:
        /* <DEDUP_REMOVED lines=9> */
.L_x_148:
        /* <DEDUP_REMOVED lines=9> */
.L_x_150:
        /* <DEDUP_REMOVED lines=9> */
.L_x_152:
[----:B------:R-:W-:-:S04]  /*3360*/  UIADD3 UR4, UPT, UPT, UR4, 0x1, URZ ;  /* 0x0000000104047890 */ /* 0x000fc8000fffe0ff */
[----:B------:R-:W-:-:S04]  /*3370*/  UISETP.NE.AND UP0, UPT, UR4, 0x8, UPT ;  /* 0x000000080400788c */ /* 0x000fc8000bf05270 */
[----:B------:R-:W-:Y:S02]  /*3380*/  USEL UR5, URZ, 0x1, UP0 ;  /* 0x00000001ff057887 */ /* 0x000fe40008000000 */
[----:B------:R-:W-:-:S04]  /*3390*/  USEL UR4, UR4, URZ, UP0 ;  /* 0x000000ff04047287 */ /* 0x000fc80008000000 */
[----:B------:R-:W-:Y:S01]  /*33a0*/  ULEA UR4, UR4, UR55, 0x3 ;  /* 0x0000003704047291 */ /* 0x000fe2000f8e18ff */
[----:B------:R-:W-:-:S04]  /*33b0*/  LOP3.LUT R2, R2, UR5, RZ, 0x3c, !PT ;  /* 0x0000000502027c12 */ /* 0x000fc8000f8e3cff */
[----:B------:R-:W-:Y:S01]  /*33c0*/  SHF.L.U32 R2, R2, 0x1f, RZ ;  /* 0x0000001f02027819 */ /* 0x000fe200000006ff */
[----:B-1----:R-:W-:-:S07]  /*33d0*/  IMAD.U32 R0, RZ, RZ, UR4 ;  /* 0x00000004ff007e24 */ /* 0x002fce000f8e00ff */
.L_x_48:
[----:B-1----:R1:W2:Y:S02]  /*33e0*/  SYNCS.PHASECHK.TRANS64.TRYWAIT P0, [R0+URZ], R2 ;  /* 0x00000002000075a7 */ /* 0x0022a400080011ff */
[----:B--2---:R-:W-:Y:S05]  /*33f0*/  @!P0 NANOSLEEP.SYNCS 0x989680 ;  /* 0x009896800000895d */ /* 0x004fea0003900000 */
[----:B------:R-:W2:Y:S02]  /*3400*/  @!P0 SYNCS.PHASECHK.TRANS64 P0, [R0+URZ], R2 ;  /* 0x00000002000085a7 */ /* 0x000ea400080010ff */
[----:B--2---:R-:W-:Y:S05]  /*3410*/  @P0 EXIT ;  /* 0x000000000000094d */ /* 0x004fea0003800000 */
[----:B------:R-:W-:Y:S05]  /*3420*/  BRA `(.L_x_48) ;  /* 0xfffffffc00ec7947 */ /* 0x000fea000383ffff */
.L_x_22:
[----:B------:R-:W1:Y:S02]  /*3430*/  S2UR UR4, SR_CgaCtaId ;  /* 0x00000000000479c3 */ /* 0x000e640000008800 */
[----:B-1----:R-:W-:-:S04]  /*3440*/  UISETP.NE.AND UP0, UPT, UR4, URZ, UPT ;  /* 0x000000ff0400728c */ /* 0x002fc8000bf05270 */
[----:B------:R-:W-:-:S09]  /*3450*/  UISETP.NE.OR UP0, UPT, UR18, 0x1, UP0 ;  /* 0x000000011200788c */ /* 0x000fd20008705670 */
[----:B------:R-:W-:Y:S05]  /*3460*/  BRA.U UP0, `(.L_x_49) ;  /* 0x0000000100b47547 */ /* 0x000fea000b800000 */
[----:B------:R-:W1:Y:S01]  /*3470*/  S2UR UR5, SR_CgaCtaId ;  /* 0x00000000000579c3 */ /* 0x000e620000008800 */
[----:B------:R-:W-:Y:S01]  /*3480*/  UMOV UR4, 0x400 ;  /* 0x0000040000047882 */ /* 0x000fe20000000000 */
[----:B------:R-:W-:Y:S01]  /*3490*/  HFMA2 R3, -RZ, RZ, 0, 5.9604644775390625e-08 ;  /* 0x00000001ff037431 */ /* 0x000fe200000001ff */
[----:B------:R-:W-:Y:S01]  /*34a0*/  ISETP.GE.U32.AND P0, PT, R0, 0x2, PT ;  /* 0x000000020000780c */ /* 0x000fe20003f06070 */
[----:B------:R-:W-:Y:S01]  /*34b0*/  IMAD.MOV.U32 R8, RZ, RZ, RZ ;  /* 0x000000ffff087224 */ /* 0x000fe200078e00ff */
[----:B-1----:R-:W-:-:S04]  /*34c0*/  ULEA UR4, UR5, UR4, 0x18 ;  /* 0x0000000405047291 */ /* 0x002fc8000f8ec0ff */
[----:B------:R-:W-:Y:S02]  /*34d0*/  UIADD3 UR5, UPT, UPT, UR4, 0xd8, URZ ;  /* 0x000000d804057890 */ /* 0x000fe4000fffe0ff */
[----:B------:R-:W-:Y:S02]  /*34e0*/  UIADD3 UR8, UPT, UPT, UR4, 0xd0, URZ ;  /* 0x000000d004087890 */ /* 0x000fe4000fffe0ff */
[----:B------:R-:W-:-:S12]  /*34f0*/  UPRMT UR5, URZ, 0x654, UR5 ;  /* 0x00000654ff057896 */ /* 0x000fd80008000005 */
.L_x_52:
[----:B------:R-:W-:Y:S01]  /*3500*/  SHF.L.U32 R6, R3, 0x1f, RZ ;  /* 0x0000001f03067819 */ /* 0x000fe200000006ff */
[----:B------:R-:W-:Y:S02]  /*3510*/  IMAD.U32 R4, RZ, RZ, UR8 ;  /* 0x00000008ff047e24 */ /* 0x000fe4000f8e00ff */
[----:B------:R-:W-:Y:S01]  /*3520*/  @!P0 IMAD.MOV.U32 R5, RZ, RZ, 0x10 ;  /* 0x00000010ff058424 */ /* 0x000fe200078e00ff */
[----:B------:R-:W1:Y:S02]  /*3530*/  SYNCS.PHASECHK.TRANS64.TRYWAIT P1, [UR4+0xd8], R6 ;  /* 0x0000d806ff0075a7 */ /* 0x000e640008021104 */
[----:B------:R-:W-:-:S04]  /*3540*/  PRMT R4, R0, 0x654, R4 ;  /* 0x0000065400047816 */ /* 0x000fc80000000004 */
[----:B------:R-:W-:Y:S01]  /*3550*/  SEL R2, R4, R2, !P0 ;  /* 0x0000000204027207 */ /* 0x000fe20004000000 */
[----:B-1----:R-:W-:Y:S06]  /*3560*/  @!P1 BRA `(.L_x_50) ;  /* 0x0000006400009947 */ /* 0x002fec0003800000 */
.L_x_154:
[----:B------:R-:W-:Y:S01]  /*3570*/  UIADD3 UR6, UPT, UPT, UR4, 0x110, URZ ;  /* 0x0000011004067890 */ /* 0x000fe2000fffe0ff */
[----:B------:R2:W-:Y:S01]  /*3580*/  @!P0 SYNCS.ARRIVE.TRANS64.RED RZ, [R2+URZ], R5 ;  /* 0x0000000502ff89a7 */ /* 0x0005e200080004ff */
[----:B------:R-:W-:Y:S01]  /*3590*/  UIADD3 UR7, UPT, UPT, UR4, 0xd0, URZ ;  /* 0x000000d004077890 */ /* 0x000fe2000fffe0ff */
[----:B------:R-:W-:-:S08]  /*35a0*/  LOP3.LUT R3, R3, 0x1, RZ, 0x3c, !PT ;  /* 0x0000000103037812 */ /* 0x000fd000078e3cff */
[----:B------:R-:W-:Y:S06]  /*35b0*/  UGETNEXTWORKID.BROADCAST [UR6], [UR7] ;  /* 0x00000000060073ca */ /* 0x000fec0008000100 */
[----:B--2---:R-:W-:-:S04]  /*35c0*/  SHF.L.U32 R5, R8, 0x1f, RZ ;  /* 0x0000001f08057819 */ /* 0x004fc800000006ff */
[----:B------:R-:W2:Y:S02]  /*35d0*/  SYNCS.PHASECHK.TRANS64.TRYWAIT P1, [UR4+0xd0], R5 ;  /* 0x0000d005ff0075a7 */ /* 0x000ea40008021104 */
[----:B--2---:R-:W-:Y:S05]  /*35e0*/  @!P1 BRA `(.L_x_51) ;  /* 0x0000006000f89947 */ /* 0x004fea0003800000 */
.L_x_156:
[----:B-1----:R-:W1:Y:S01]  /*35f0*/  LDS.128 R4, [UR4+0x110] ;  /* 0x00011004ff047984 */ /* 0x002e620008000c00 */
[----:B------:R-:W-:Y:S01]  /*3600*/  LOP3.LUT R8, R8, 0x1, RZ, 0x3c, !PT ;  /* 0x0000000108087812 */ /* 0x000fe200078e3cff */
[----:B------:R-:W-:Y:S01]  /*3610*/  @!PT LDS RZ, [RZ] ;  /* 0x00000000fffff984 */ /* 0x000fe20000000800 */
[----:B------:R-:W-:Y:S01]  /*3620*/  @!PT LDS RZ, [RZ] ;  /* 0x00000000fffff984 */ /* 0x000fe20000000800 */
[----:B------:R-:W-:Y:S01]  /*3630*/  @!PT LDS RZ, [RZ] ;  /* 0x00000000fffff984 */ /* 0x000fe20000000800 */
[----:B------:R-:W-:Y:S01]  /*3640*/  @!PT LDS RZ, [RZ] ;  /* 0x00000000fffff984 */ /* 0x000fe20000000800 */
[----:B------:R2:W-:Y:S06]  /*3650*/  MEMBAR.ALL.CTA ;  /* 0x0000000000007992 */ /* 0x0005ec0000008000 */
[----:B--2---:R-:W2:Y:S02]  /*3660*/  FENCE.VIEW.ASYNC.S ;  /* 0x00000000000073c6 */ /* 0x004ea40000000000 */
[----:B--2---:R-:W-:Y:S01]  /*3670*/  SYNCS.ARRIVE.TRANS64.RED.A1T0 RZ, [UR5], RZ ;  /* 0x000000ffffff79a7 */ /* 0x004fe20008100405 */
[----:B-1----:R-:W-:-:S13]  /*3680*/  LOP3.LUT P1, RZ, R6, 0x1, RZ, 0xc0, !PT ;  /* 0x0000000106ff7812 */ /* 0x002fda000782c0ff */
[----:B------:R-:W-:Y:S05]  /*3690*/  @P1 BRA `(.L_x_52) ;  /* 0xfffffffc00981947 */ /* 0x000fea000383ffff */
[----:B------:R-:W-:-:S04]  /*36a0*/  SHF.L.U32 R0, R3, 0x1f, RZ ;  /* 0x0000001f03007819 */ /* 0x000fc800000006ff */
[----:B------:R-:W1:Y:S02]  /*36b0*/  SYNCS.PHASECHK.TRANS64 P0, [UR4+0xd8], R0 ;  /* 0x0000d800ff0075a7 */ /* 0x000e640008001004 */
[----:B-1----:R-:W-:Y:S05]  /*36c0*/  @P0 EXIT ;  /* 0x000000000000094d */ /* 0x002fea0003800000 */
[----:B------:R-:W-:-:S07]  /*36d0*/  MOV R0, UR4 ;  /* 0x0000000400007c02 */ /* 0x000fce0008000f00 */
.L_x_53:
[----:B-1----:R-:W-:-:S04]  /*36e0*/  SHF.L.U32 R2, R3, 0x1f, RZ ;  /* 0x0000001f03027819 */ /* 0x002fc800000006ff */
[----:B------:R1:W2:Y:S03]  /*36f0*/  SYNCS.PHASECHK.TRANS64.TRYWAIT P0, [R0+URZ+0xd8], R2 ;  /* 0x0000d802000075a7 */ /* 0x0002a600080011ff */
[----:B--2---:R-:W-:Y:S05]  /*3700*/  @!P0 NANOSLEEP.SYNCS 0x989680 ;  /* 0x009896800000895d */ /* 0x004fea0003900000 */
[----:B------:R-:W2:Y:S02]  /*3710*/  @!P0 SYNCS.PHASECHK.TRANS64 P0, [R0+URZ+0xd8], R2 ;  /* 0x0000d802000085a7 */ /* 0x000ea400080010ff */
[----:B--2---:R-:W-:Y:S05]  /*3720*/  @P0 EXIT ;  /* 0x000000000000094d */ /* 0x004fea0003800000 */
[----:B------:R-:W-:Y:S05]  /*3730*/  BRA `(.L_x_53) ;  /* 0xfffffffc00e87947 */ /* 0x000fea000383ffff */
.L_x_49:
[----:B------:R-:W-:Y:S05]  /*3740*/  BRA.U UP4, `(.L_x_54) ;  /* 0x0000000d04947547 */ /* 0x000fea000b800000 */
[----:B------:R-:W1:Y:S01]  /*3750*/  S2UR UR7, SR_CgaCtaId ;  /* 0x00000000000779c3 */ /* 0x000e620000008800 */
[----:B------:R-:W-:Y:S01]  /*3760*/  UMOV UR4, 0x40 ;  /* 0x0000004000047882 */ /* 0x000fe20000000000 */
[----:B------:R-:W-:Y:S01]  /*3770*/  NOP ;  /* 0x0000000000007918 */ /* 0x000fe20000000000 */
[----:B------:R-:W-:Y:S01]  /*3780*/  UMOV UR6, 0x400 ;  /* 0x0000040000067882 */ /* 0x000fe20000000000 */
[----:B-1----:R-:W-:Y:S02]  /*3790*/  ULEA UR5, UR7, UR4, 0x18 ;  /* 0x0000000407057291 */ /* 0x002fe4000f8ec0ff */
[----:B------:R-:W-:-:S07]  /*37a0*/  ULEA UR6, UR7, UR6, 0x18 ;  /* 0x0000000607067291 */ /* 0x000fce000f8ec0ff */
[----:B------:R-:W1:Y:S02]  /*37b0*/  LDS.U8 R0, [UR5+0x1c] ;  /* 0x00001c05ff007984 */ /* 0x000e640008000000 */
[----:B-1----:R-:W-:-:S13]  /*37c0*/  ISETP.NE.AND P0, PT, R0, RZ, PT ;  /* 0x000000ff0000720c */ /* 0x002fda0003f05270 */
[----:B------:R-:W-:Y:S05]  /*37d0*/  @P0 BRA `(.L_x_55) ;  /* 0x0000000000580947 */ /* 0x000fea0003800000 */
[----:B------:R-:W-:-:S13]  /*37e0*/  ELECT P0, URZ, PT ;  /* 0x0000000000ff782f */ /* 0x000fda0003800000 */
[----:B------:R-:W-:Y:S05]  /*37f0*/  @!P0 BRA `(.L_x_56) ;  /* 0x0000000000608947 */ /* 0x000fea0003800000 */
[----:B------:R-:W-:Y:S01]  /*3800*/  UMOV UR4, 0x10 ;  /* 0x0000001000047882 */ /* 0x000fe20000000000 */
[----:B------:R-:W-:Y:S01]  /*3810*/  HFMA2 R0, -RZ, RZ, 0, 5.9604644775390625e-08 ;  /* 0x00000001ff007431 */ /* 0x000fe200000001ff */
[----:B------:R-:W-:-:S03]  /*3820*/  MOV R3, 0xffff ;  /* 0x0000ffff00037802 */ /* 0x000fc60000000f00 */
[----:B------:R-:W-:Y:S04]  /*3830*/  DEPBAR.LE SB1, 0x36 ;  /* 0x00009d800000791a */ /* 0x000fe80000000000 */
[----:B------:R-:W1:Y:S02]  /*3840*/  UTCATOMSWS.FIND_AND_SET.ALIGN UP0, UR4, UR4 ;  /* 0x00000004000475e3 */ /* 0x000e640008000800 */
[----:B-1----:R-:W-:Y:S01]  /*3850*/  MOV R4, UR4 ;  /* 0x0000000400047c02 */ /* 0x002fe20008000f00 */
[----:B------:R-:W-:Y:S06]  /*3860*/  BRA.U UP0, `(.L_x_57) ;  /* 0x0000000100187547 */ /* 0x000fec000b800000 */
.L_x_58:
[----:B------:R-:W-:Y:S05]  /*3870*/  NANOSLEEP 0x64 ;  /* 0x000000640000795d */ /* 0x000fea0003800000 */
[----:B------:R-:W-:-:S05]  /*3880*/  UMOV UR4, 0x10 ;  /* 0x0000001000047882 */ /* 0x000fca0000000000 */
[----:B------:R-:W-:Y:S04]  /*3890*/  DEPBAR.LE SB1, 0x36 ;  /* 0x00009d800000791a */ /* 0x000fe80000000000 */
[----:B------:R-:W1:Y:S02]  /*38a0*/  UTCATOMSWS.FIND_AND_SET.ALIGN UP0, UR4, UR4 ;  /* 0x00000004000475e3 */ /* 0x000e640008000800 */
[----:B-1----:R-:W-:Y:S01]  /*38b0*/  MOV R4, UR4 ;  /* 0x0000000400047c02 */ /* 0x002fe20008000f00 */
[----:B------:R-:W-:Y:S05]  /*38c0*/  BRA.U !UP0, `(.L_x_58) ;  /* 0xfffffffd08e87547 */ /* 0x000fea000b83ffff */
.L_x_57:
[-C--:B------:R-:W-:Y:S02]  /*38d0*/  SHF.L.U32 R3, R3, R4.reuse, RZ ;  /* 0x0000000403037219 */ /* 0x080fe400000006ff */
[----:B------:R-:W-:Y:S01]  /*38e0*/  SHF.L.U32 R0, R0, R4, RZ ;  /* 0x0000000400007219 */ /* 0x000fe200000006ff */
[----:B------:R-:W-:Y:S02]  /*38f0*/  IMAD.SHL.U32 R4, R4, 0x20, RZ ;  /* 0x0000002004047824 */ /* 0x000fe400078e00ff */
[----:B------:R1:W-:Y:S04]  /*3900*/  ATOMS.OR RZ, [UR5+0x14], R3 ;  /* 0x00001403ffff798c */ /* 0x0003e8000b000005 */
[----:B------:R1:W-:Y:S04]  /*3910*/  ATOMS.OR RZ, [UR5+0x18], R0 ;  /* 0x00001800ffff798c */ /* 0x0003e8000b000005 */
[----:B------:R1:W-:Y:S01]  /*3920*/  STS [UR6+0x120], R4 ;  /* 0x00012004ff007988 */ /* 0x0003e20008000806 */
[----:B------:R-:W-:Y:S05]  /*3930*/  BRA `(.L_x_56) ;  /* 0x0000000000107947 */ /* 0x000fea0003800000 */
.L_x_55:
[----:B------:R-:W-:Y:S02]  /*3940*/  MOV R0, 0xffffffff ;  /* 0xffffffff00007802 */ /* 0x000fe40000000f00 */
[----:B------:R-:W-:-:S03]  /*3950*/  MOV R4, 0x3980 ;  /* 0x0000398000047802 */ /* 0x000fc60000000f00 */
[----:B------:R1:W-:Y:S04]  /*3960*/  STS [UR6+0x120], R0 ;  /* 0x00012000ff007988 */ /* 0x0003e80008000806 */
[----:B-1---5:R-:W-:Y:S05]  /*3970*/  CALL.REL.NOINC `($__internal_1_$__cuda_sm10x_tcgen05_guardrail_trap_phase_invalid_during_alloc) ;  /* 0x0000006800087944 */ /* 0x022fea0003c00000 */
.L_x_56:
[----:B------:R-:W-:Y:S05]  /*3980*/  WARPSYNC.ALL ;  /* 0x0000000000007948 */ /* 0x000fea0003800000 */
[----:B------:R-:W2:Y:S01]  /*3990*/  S2UR UR4, SR_CgaCtaId ;  /* 0x00000000000479c3 */ /* 0x000ea20000008800 */
[----:B------:R-:W-:Y:S01]  /*39a0*/  UMOV UR20, 0x400 ;  /* 0x0000040000147882 */ /* 0x000fe20000000000 */
[----:B------:R-:W-:-:S06]  /*39b0*/  NOP ;  /* 0x0000000000007918 */ /* 0x000fcc0000000000 */
[----:B------:R-:W-:Y:S06]  /*39c0*/  BAR.ARV 0x6, 0xa0 ;  /* 0x0182800000007b1d */ /* 0x000fec0000002000 */
[----:B------:R-:W3:Y:S01]  /*39d0*/  LDCU.64 UR6, c[0x0][0x388] ;  /* 0x00007100ff0677ac */ /* 0x000ee20008000a00 */
[----:B------:R-:W-:Y:S01]  /*39e0*/  LOP3.LUT R2, R2, 0xffff, RZ, 0xc0, !PT ;  /* 0x0000ffff02027812 */ /* 0x000fe200078ec0ff */
[----:B------:R-:W-:Y:S01]  /*39f0*/  IMAD.MOV.U32 R10, RZ, RZ, 0x1 ;  /* 0x00000001ff0a7424 */ /* 0x000fe200078e00ff */
[----:B------:R-:W-:Y:S01]  /*3a00*/  CS2R R8, SRZ ;  /* 0x0000000000087805 */ /* 0x000fe2000001ff00 */
[----:B------:R-:W4:Y:S01]  /*3a10*/  LDCU.64 UR8, c[0x0][0x390] ;  /* 0x00007200ff0877ac */ /* 0x000f220008000a00 */
[----:B------:R-:W-:Y:S01]  /*3a20*/  R2UR UR21, R2 ;  /* 0x00000000021572ca */ /* 0x000fe200000e0000 */
[----:B------:R-:W-:Y:S01]  /*3a30*/  UMOV UR24, URZ ;  /* 0x000000ff00187c82 */ /* 0x000fe20008000000 */
[----:B------:R-:W-:Y:S01]  /*3a40*/  UMOV UR19, URZ ;  /* 0x000000ff00137c82 */ /* 0x000fe20008000000 */
[----:B--2---:R-:W-:Y:S01]  /*3a50*/  ULEA UR20, UR4, UR20, 0x18 ;  /* 0x0000001404147291 */ /* 0x004fe2000f8ec0ff */
[----:B------:R-:W-:Y:S01]  /*3a60*/  UMOV UR32, 0x0 ;  /* 0x0000000000207882 */ /* 0x000fe20000000000 */
[----:B------:R-:W-:Y:S01]  /*3a70*/  UMOV UR33, 0x4210910 ;  /* 0x0421091000217882 */ /* 0x000fe20000000000 */
[----:B------:R-:W-:Y:S01]  /*3a80*/  UMOV UR30, 0x0 ;  /* 0x00000000001e7882 */ /* 0x000fe20000000000 */
[----:B------:R-:W-:Y:S01]  /*3a90*/  UMOV UR31, 0x4210910 ;  /* 0x04210910001f7882 */ /* 0x000fe20000000000 */
[----:B------:R-:W-:Y:S01]  /*3aa0*/  UMOV UR28, 0x0 ;  /* 0x00000000001c7882 */ /* 0x000fe20000000000 */
[----:B------:R-:W-:Y:S01]  /*3ab0*/  UMOV UR29, 0x4210910 ;  /* 0x04210910001d7882 */ /* 0x000fe20000000000 */
[----:B---3--:R-:W-:-:S02]  /*3ac0*/  UIADD3 UR4, UPT, UPT, UR6, 0x1f, URZ ;  /* 0x0000001f06047890 */ /* 0x008fc4000fffe0ff */
[----:B------:R-:W2:Y:S01]  /*3ad0*/  LDS R11, [UR20+0x120] ;  /* 0x00012014ff0b7984 */ /* 0x000ea20008000800 */
[----:B------:R-:W-:Y:S01]  /*3ae0*/  UMOV UR26, 0x0 ;  /* 0x00000000001a7882 */ /* 0x000fe20000000000 */
[----:B------:R-:W-:Y:S01]  /*3af0*/  UMOV UR27, 0x4210910 ;  /* 0x04210910001b7882 */ /* 0x000fe20000000000 */
[----:B------:R-:W-:-:S04]  /*3b00*/  USHF.R.S32.HI UR5, URZ, 0x1f, UR4 ;  /* 0x0000001fff057899 */ /* 0x000fc80008011404 */
[----:B------:R-:W-:Y:S02]  /*3b10*/  ULEA.HI UR4, UR5, UR4, URZ, 0x5 ;  /* 0x0000000405047291 */ /* 0x000fe4000f8f28ff */
[----:B------:R-:W-:Y:S02]  /*3b20*/  UIADD3 UR5, UPT, UPT, UR20, 0x8800, URZ ;  /* 0x0000880014057890 */ /* 0x000fe4000fffe0ff */
[----:B------:R-:W-:Y:S02]  /*3b30*/  USHF.R.S32.HI UR4, URZ, 0x5, UR4 ;  /* 0x00000005ff047899 */ /* 0x000fe40008011404 */
[----:B------:R-:W-:Y:S02]  /*3b40*/  USHF.R.U32.HI UR6, URZ, 0x4, UR5 ;  /* 0x00000004ff067899 */ /* 0x000fe40008011605 */
[----:B------:R-:W-:Y:S02]  /*3b50*/  UIMAD UR4, UR4, UR7, URZ ;  /* 0x00000007040472a4 */ /* 0x000fe4000f8e02ff */
[----:B------:R-:W-:-:S02]  /*3b60*/  ULOP3.LUT UR6, UR6, 0x3fff, URZ, 0xc0, !UPT ;  /* 0x00003fff06067892 */ /* 0x000fc4000f8ec0ff */
[----:B----4-:R-:W-:Y:S02]  /*3b70*/  UIMAD UR4, UR4, UR8, URZ ;  /* 0x00000008040472a4 */ /* 0x010fe4000f8e02ff */
[----:B------:R-:W-:Y:S02]  /*3b80*/  ULOP3.LUT UR22, UR6, 0x10000, URZ, 0xfc, !UPT ;  /* 0x0001000006167892 */ /* 0x000fe4000f8efcff */
[----:B------:R-:W-:Y:S02]  /*3b90*/  UIMAD UR9, UR4, UR9, URZ ;  /* 0x00000009040972a4 */ /* 0x000fe4000f8e02ff */
[----:B------:R-:W-:Y:S02]  /*3ba0*/  UIADD3 UR4, UPT, UPT, UR20, 0x18800, URZ ;  /* 0x0001880014047890 */ /* 0x000fe4000fffe0ff */
[----:B------:R-:W-:Y:S02]  /*3bb0*/  UIADD3 UR35, UPT, UPT, UR9, -0x1, URZ ;  /* 0xffffffff09237890 */ /* 0x000fe4000fffe0ff */
[----:B------:R-:W-:-:S02]  /*3bc0*/  USHF.R.U32.HI UR5, URZ, 0x4, UR4 ;  /* 0x00000004ff057899 */ /* 0x000fc40008011604 */
[----:B------:R-:W-:Y:S02]  /*3bd0*/  UIADD3 UR4, UPT, UPT, UR20, 0xd8, URZ ;  /* 0x000000d814047890 */ /* 0x000fe4000fffe0ff */
[----:B------:R-:W-:Y:S02]  /*3be0*/  ULOP3.LUT UR5, UR5, 0x3fff, URZ, 0xc0, !UPT ;  /* 0x00003fff05057892 */ /* 0x000fe4000f8ec0ff */
[----:B------:R-:W-:Y:S02]  /*3bf0*/  UPRMT UR34, URZ, 0x654, UR4 ;  /* 0x00000654ff227896 */ /* 0x000fe40008000004 */
[----:B------:R-:W-:Y:S02]  /*3c00*/  ULOP3.LUT UR23, UR5, 0x1000000, URZ, 0xfc, !UPT ;  /* 0x0100000005177892 */ /* 0x000fe4000f8efcff */
[----:B------:R-:W-:Y:S01]  /*3c10*/  UISETP.GE.AND UP3, UPT, UR9, 0x1, UPT ;  /* 0x000000010900788c */ /* 0x000fe2000bf66270 */
[C---:B--2---:R-:W-:Y:S01]  /*3c20*/  VIADD R5, R11.reuse, 0x80 ;  /* 0x000000800b057836 */ /* 0x044fe20000000000 */
[----:B-1----:R-:W-:-:S04]  /*3c30*/  LOP3.LUT R4, R11, 0xffff, RZ, 0xc0, !PT ;  /* 0x0000ffff0b047812 */ /* 0x002fc800078ec0ff */
[----:B------:R-:W-:-:S05]  /*3c40*/  LOP3.LUT R5, R5, 0xffff, RZ, 0xc0, !PT ;  /* 0x0000ffff05057812 */ /* 0x000fca00078ec0ff */
[----:B------:R1:W-:Y:S02]  /*3c50*/  STL.64 [R1], R4 ;  /* 0x0000000401007387 */ /* 0x0003e40000100a00 */
.L_x_65:
[----:B-1----:R-:W-:-:S04]  /*3c60*/  SHF.L.U32 R2, R9, 0x1f, RZ ;  /* 0x0000001f09027819 */ /* 0x002fc800000006ff */
[----:B--2---:R-:W2:Y:S02]  /*3c70*/  SYNCS.PHASECHK.TRANS64.TRYWAIT P0, [UR20+0xd0], R2 ;  /* 0x0000d002ff0075a7 */ /* 0x004ea40008001114 */
[----:B--2-4-:R-:W-:Y:S05]  /*3c80*/  @!P0 BRA `(.L_x_59) ;  /* 0x0000005c00688947 */ /* 0x014fea0003800000 */
.L_x_158:
[----:B-1----:R-:W1:Y:S01]  /*3c90*/  LDS.128 R4, [UR20+0x110] ;  /* 0x00011014ff047984 */ /* 0x002e620008000c00 */
[----:B------:R-:W-:Y:S01]  /*3ca0*/  ULEA UR25, UR24, UR20, 0x3 ;  /* 0x0000001418197291 */ /* 0x000fe2000f8e18ff */
[----:B--2---:R-:W-:Y:S01]  /*3cb0*/  SHF.L.U32 R2, R10, 0x1f, RZ ;  /* 0x0000001f0a027819 */ /* 0x004fe200000006ff */
[----:B------:R-:W-:Y:S01]  /*3cc0*/  @!PT LDS RZ, [RZ] ;  /* 0x00000000fffff984 */ /* 0x000fe20000000800 */
[----:B------:R-:W-:Y:S01]  /*3cd0*/  @!PT LDS RZ, [RZ] ;  /* 0x00000000fffff984 */ /* 0x000fe20000000800 */
[----:B------:R-:W-:Y:S01]  /*3ce0*/  @!PT LDS RZ, [RZ] ;  /* 0x00000000fffff984 */ /* 0x000fe20000000800 */
[----:B------:R-:W-:Y:S01]  /*3cf0*/  @!PT LDS RZ, [RZ] ;  /* 0x00000000fffff984 */ /* 0x000fe20000000800 */
[----:B------:R2:W-:Y:S06]  /*3d00*/  MEMBAR.ALL.CTA ;  /* 0x0000000000007992 */ /* 0x0005ec0000008000 */
[----:B--2---:R-:W2:Y:S02]  /*3d10*/  FENCE.VIEW.ASYNC.S ;  /* 0x00000000000073c6 */ /* 0x004ea40000000000 */
[----:B--2---:R-:W-:Y:S01]  /*3d20*/  SYNCS.ARRIVE.TRANS64.RED.A1T0 RZ, [UR34], RZ ;  /* 0x000000ffffff79a7 */ /* 0x004fe20008100422 */
[----:B------:R-:W2:Y:S02]  /*3d30*/  SYNCS.PHASECHK.TRANS64.TRYWAIT P0, [UR25+0xf0], R2 ;  /* 0x0000f002ff0075a7 */ /* 0x000ea40008001119 */
[----:B-12---:R-:W-:Y:S05]  /*3d40*/  @!P0 BRA `(.L_x_60) ;  /* 0x0000005c00508947 */ /* 0x006fea0003800000 */
.L_x_160:
[----:B------:R-:W-:Y:S05]  /*3d50*/  BRA.U !UP3, `(.L_x_61) ;  /* 0x000000010bfc7547 */ /* 0x000fea000b800000 */
[----:B-1----:R-:W-:Y:S01]  /*3d60*/  IMAD.U32 R0, RZ, RZ, UR24 ;  /* 0x00000018ff007e24 */ /* 0x002fe2000f8e00ff */
[----:B------:R-:W-:-:S04]  /*3d70*/  ULEA UR4, UR19, UR20, 0x3 ;  /* 0x0000001413047291 */ /* 0x000fc8000f8e18ff */
[----:B------:R-:W-:-:S05]  /*3d80*/  LEA R0, R0, R1, 0x2 ;  /* 0x0000000100007211 */ /* 0x000fca00078e10ff */
[----:B------:R1:W5:Y:S01]  /*3d90*/  LDL R2, [R0] ;  /* 0x0000000000027983 */ /* 0x0003620000100800 */
[----:B------:R-:W-:Y:S01]  /*3da0*/  UPLOP3.LUT UP2, UPT, UPT, UPT, UPT, 0x40, 0x4 ;  /* 0x000000000004789c */ /* 0x000fe20003f4e870 */
[----:B------:R-:W-:Y:S01]  /*3db0*/  UMOV UR17, UR35 ;  /* 0x0000002300117c82 */ /* 0x000fe20008000000 */
[----:B-1----:R-:W-:-:S04]  /*3dc0*/  SHF.L.U32 R0, R8, 0x1f, RZ ;  /* 0x0000001f08007819 */ /* 0x002fc800000006ff */
[----:B------:R1:W2:Y:S01]  /*3dd0*/  SYNCS.PHASECHK.TRANS64.TRYWAIT P2, [UR4], R0 ;  /* 0x00000000ff0075a7 */ /* 0x0002a20008041104 */
[----:B------:R-:W-:-:S05]  /*3de0*/  UMOV UR4, UR19 ;  /* 0x0000001300047c82 */ /* 0x000fca0008000000 */
.L_x_64:
[----:B------:R-:W-:Y:S01]  /*3df0*/  ULEA UR18, UR4, UR20, 0x3 ;  /* 0x0000001404127291 */ /* 0x000fe2000f8e18ff */
[----:B--234-:R-:W-:Y:S11]  /*3e00*/  @P2 BRA `(.L_x_62) ;  /* 0x00000000000c2947 */ /* 0x01cff60003800000 */
[----:B------:R-:W-:Y:S04]  /*3e10*/  SHF.L.U32 R3, R8, 0x1f, RZ ;  /* 0x0000001f08037819 */ /* 0x000fe800000006ff */
[----:B------:R-:W2:Y:S02]  /*3e20*/  SYNCS.PHASECHK.TRANS64.TRYWAIT P0, [UR18], R3 ;  /* 0x00000003ff0075a7 */ /* 0x000ea40008001112 */
[----:B--2---:R-:W-:Y:S05]  /*3e30*/  @!P0 BRA `(.L_x_63) ;  /* 0x0000005c002c8947 */ /* 0x004fea0003800000 */
.L_x_62:
[----:B------:R-:W-:Y:S01]  /*3e40*/  UISETP.NE.AND UP0, UPT, UR17, URZ, UPT ;  /* 0x000000ff1100728c */ /* 0x000fe2000bf05270 */
[----:B------:R-:W-:Y:S01]  /*3e50*/  PLOP3.LUT P2, PT, PT, PT, PT, 0x80, 0x8 ;  /* 0x000000000008781c */ /* 0x000fe20003f4f070 */
[----:B------:R-:W-:Y:S01]  /*3e60*/  UIADD3 UR5, UPT, UPT, UR4, 0x1, URZ ;  /* 0x0000000104057890 */ /* 0x000fe2000fffe0ff */
[----:B------:R-:W-:Y:S11]  /*3e70*/  ELECT P1, URZ, PT ;  /* 0x0000000000ff782f */ /* 0x000ff60003820000 */
[----:B------:R-:W-:Y:S02]  /*3e80*/  @!UPT UIADD3 URZ, UPT, UPT, URZ, URZ, URZ ;  /* 0x000000fffffff290 */ /* 0x000fe4000fffe0ff */
[----:B-----5:R-:W-:Y:S01]  /*3e90*/  @P1 R2UR.BROADCAST UR8, R2 ;  /* 0x00000000020812ca */ /* 0x020fe200008e0000 */
[----:B------:R-:W-:Y:S01]  /*3ea0*/  UISETP.NE.AND UP1, UPT, UR5, 0x8, UPT ;  /* 0x000000080500788c */ /* 0x000fe2000bf25270 */
[----:B------:R-:W-:Y:S01]  /*3eb0*/  PLOP3.LUT P0, PT, PT, PT, UP0, 0x80, 0x8 ;  /* 0x000000000008781c */ /* 0x000fe20003f0f008 */
[----:B------:R-:W-:Y:S02]  /*3ec0*/  ULEA UR10, UR4, UR23, 0xa ;  /* 0x00000017040a7291 */ /* 0x000fe4000f8e50ff */
[----:B------:R-:W-:Y:S02]  /*3ed0*/  USEL UR6, URZ, 0x1, UP1 ;  /* 0x00000001ff067887 */ /* 0x000fe40008800000 */
[----:B------:R-:W-:Y:S02]  /*3ee0*/  USEL UR19, UR5, URZ, UP1 ;  /* 0x000000ff05137287 */ /* 0x000fe40008800000 */
[----:B------:R-:W-:Y:S02]  /*3ef0*/  ULEA UR14, UR4, UR22, 0x9 ;  /* 0x00000016040e7291 */ /* 0x000fe4000f8e48ff */
[----:B------:R-:W-:Y:S01]  /*3f00*/  @UP0 ULEA UR5, UR19, UR20, 0x3 ;  /* 0x0000001413050291 */ /* 0x000fe2000f8e18ff */
[----:B------:R-:W-:Y:S01]  /*3f10*/  LOP3.LUT R8, R8, UR6, RZ, 0x3c, !PT ;  /* 0x0000000608087c12 */ /* 0x000fe2000f8e3cff */
[----:B------:R-:W-:Y:S02]  /*3f20*/  UIADD3 UR6, UPT, UPT, UR10, 0x40, URZ ;  /* 0x000000400a067890 */ /* 0x000fe4000fffe0ff */
[----:B------:R-:W-:Y:S01]  /*3f30*/  UIADD3 UR4, UPT, UPT, UR14, 0x2, URZ ;  /* 0x000000020e047890 */ /* 0x000fe2000fffe0ff */
[----:B-1----:R-:W-:Y:S01]  /*3f40*/  @P0 SHF.L.U32 R0, R8, 0x1f, RZ ;  /* 0x0000001f08000819 */ /* 0x002fe200000006ff */
[----:B------:R-:W-:Y:S01]  /*3f50*/  UIADD3 UR12, UPT, UPT, UR10, 0x80, URZ ;  /* 0x000000800a0c7890 */ /* 0x000fe2000fffe0ff */
[----:B------:R-:W-:Y:S02]  /*3f60*/  UMOV UR11, 0x20004020 ;  /* 0x20004020000b7882 */ /* 0x000fe40000000000 */
[----:B------:R3:W4:Y:S01]  /*3f70*/  @P0 SYNCS.PHASECHK.TRANS64.TRYWAIT P2, [UR5], R0 ;  /* 0x00000000ff0005a7 */ /* 0x0007220008041105 */
[----:B------:R-:W-:Y:S11]  /*3f80*/  ELECT P0, URZ, PT ;  /* 0x0000000000ff782f */ /* 0x000ff60003800000 */
[----:B------:R-:W-:Y:S02]  /*3f90*/  @!UPT UIADD3 URZ, UPT, UPT, URZ, URZ, URZ ;  /* 0x000000fffffff290 */ /* 0x000fe4000fffe0ff */
[C---:B------:R-:W-:Y:S02]  /*3fa0*/  @P0 R2UR.BROADCAST UR16, R2.reuse ;  /* 0x00000000021002ca */ /* 0x040fe400008e0000 */
[----:B------:R-:W-:Y:S01]  /*3fb0*/  ELECT P0, URZ, PT ;  /* 0x0000000000ff782f */ /* 0x000fe20003800000 */
[----:B------:R-:W-:Y:S01]  /*3fc0*/  UMOV UR15, 0x40004040 ;  /* 0x40004040000f7882 */ /* 0x000fe20000000000 */
[----:B------:R-:W-:Y:S01]  /*3fd0*/  UMOV UR7, 0x20004020 ;  /* 0x2000402000077882 */ /* 0x000fe20000000000 */
[----:B------:R1:W-:Y:S01]  /*3fe0*/  UTCHMMA gdesc[UR14], gdesc[UR10], tmem[UR8], tmem[UR32], idesc[UR33], UP2 ;  /* 0x00ff200a0e0075ea */ /* 0x0003e20009000008 */
[----:B------:R-:W-:Y:S01]  /*3ff0*/  UPLOP3.LUT UP2, UPT, UPT, UPT, UPT, 0x80, 0x8 ;  /* 0x000000000008789c */ /* 0x000fe20003f4f070 */
[----:B------:R-:W-:Y:S01]  /*4000*/  UMOV UR5, 0x40004040 ;  /* 0x4000404000057882 */ /* 0x000fe20000000000 */
[----:B------:R-:W-:Y:S01]  /*4010*/  UMOV UR13, 0x20004020 ;  /* 0x20004020000d7882 */ /* 0x000fe20000000000 */
[----:B------:R-:W-:Y:S04]  /*4020*/  UMOV UR9, 0x40004040 ;  /* 0x4000404000097882 */ /* 0x000fe80000000000 */
[----:B------:R2:W-:Y:S01]  /*4030*/  UTCHMMA gdesc[UR4], gdesc[UR6], tmem[UR16], tmem[UR30], idesc[UR31], UPT ;  /* 0x00ff1e06040075ea */ /* 0x0005e2000b800010 */
[----:B-1----:R-:W-:Y:S01]  /*4040*/  UIADD3 UR8, UPT, UPT, UR14, 0x4, URZ ;  /* 0x000000040e087890 */ /* 0x002fe2000fffe0ff */
[C---:B------:R-:W-:Y:S02]  /*4050*/  @P0 R2UR.BROADCAST UR15, R2.reuse ;  /* 0x00000000020f02ca */ /* 0x040fe400008e0000 */
[----:B------:R-:W-:Y:S01]  /*4060*/  ELECT P0, URZ, PT ;  /* 0x0000000000ff782f */ /* 0x000fe20003800000 */
[----:B------:R-:W-:Y:S02]  /*4070*/  UIADD3 UR10, UPT, UPT, UR10, 0xc0, URZ ;  /* 0x000000c00a0a7890 */ /* 0x000fe4000fffe0ff */
[----:B--2---:R-:W-:Y:S10]  /*4080*/  UIADD3 UR6, UPT, UPT, UR14, 0x6, URZ ;  /* 0x000000060e067890 */ /* 0x004ff4000fffe0ff */
[----:B------:R-:W-:Y:S01]  /*4090*/  @P0 R2UR.BROADCAST UR14, R2 ;  /* 0x00000000020e02ca */ /* 0x000fe200008e0000 */
[----:B------:R-:W-:Y:S02]  /*40a0*/  UIADD3 UR5, UPT, UPT, UR18, 0x40, URZ ;  /* 0x0000004012057890 */ /* 0x000fe4000fffe0ff */
[----:B------:R-:W-:Y:S01]  /*40b0*/  UIADD3 UR4, UPT, UPT, UR17, 0x1, URZ ;  /* 0x0000000111047890 */ /* 0x000fe2000fffe0ff */
[----:B------:R1:W-:Y:S01]  /*40c0*/  UTCHMMA gdesc[UR8], gdesc[UR12], tmem[UR15], tmem[UR28], idesc[UR29], UPT ;  /* 0x00ff1c0c080075ea */ /* 0x0003e2000b80000f */
[----:B------:R-:W-:Y:S02]  /*40d0*/  UMOV UR7, 0x40004040 ;  /* 0x4000404000077882 */ /* 0x000fe40000000000 */
[----:B------:R-:W-:Y:S03]  /*40e0*/  UISETP.GT.U32.AND UP0, UPT, UR4, 0x1, UPT ;  /* 0x000000010400788c */ /* 0x000fe6000bf04070 */
[----:B------:R-:W-:Y:S03]  /*40f0*/  UMOV UR4, UR19 ;  /* 0x0000001300047c82 */ /* 0x000fe60008000000 */
[----:B------:R3:W-:Y:S01]  /*4100*/  UTCHMMA gdesc[UR6], gdesc[UR10], tmem[UR14], tmem[UR26], idesc[UR27], UPT ;  /* 0x00ff1a0a060075ea */ /* 0x0007e2000b80000e */
[----:B------:R3:W-:Y:S01]  /*4110*/  UTCBAR.MULTICAST [UR5], URZ, UR21 ;  /* 0x000000ff050073e9 */ /* 0x0007e20008000815 */
[----:B-1----:R-:W-:Y:S07]  /*4120*/  UIADD3 UR8, UPT, UPT, UR17, -0x1, URZ ;  /* 0xffffffff11087890 */ /* 0x002fee000fffe0ff */
[----:B------:R-:W-:Y:S01]  /*4130*/  UMOV UR17, UR8 ;  /* 0x0000000800117c82 */ /* 0x000fe20008000000 */
[----:B------:R-:W-:Y:S05]  /*4140*/  BRA.U UP0, `(.L_x_64) ;  /* 0xfffffffd00287547 */ /* 0x000fea000b83ffff */
.L_x_61:
[----:B------:R-:W-:Y:S01]  /*4150*/  UIADD3 UR4, UPT, UPT, UR24, 0x1, URZ ;  /* 0x0000000118047890 */ /* 0x000fe2000fffe0ff */
[----:B------:R-:W-:Y:S01]  /*4160*/  LOP3.LUT P0, RZ, R6, 0x1, RZ, 0xc0, !PT ;  /* 0x0000000106ff7812 */ /* 0x000fe2000780c0ff */
[----:B---3--:R-:W-:Y:S01]  /*4170*/  UIADD3 UR5, UPT, UPT, UR25, 0xe0, URZ ;  /* 0x000000e019057890 */ /* 0x008fe2000fffe0ff */
[----:B------:R-:W-:Y:S01]  /*4180*/  LOP3.LUT R9, R9, 0x1, RZ, 0x3c, !PT ;  /* 0x0000000109097812 */ /* 0x000fe200078e3cff */
[----:B------:R-:W-:-:S04]  /*4190*/  UISETP.NE.AND UP0, UPT, UR4, 0x2, UPT ;  /* 0x000000020400788c */ /* 0x000fc8000bf05270 */
[----:B------:R-:W-:Y:S02]  /*41a0*/  USEL UR6, URZ, 0x1, UP0 ;  /* 0x00000001ff067887 */ /* 0x000fe40008000000 */
[----:B------:R-:W-:Y:S01]  /*41b0*/  USEL UR24, UR4, URZ, UP0 ;  /* 0x000000ff04187287 */ /* 0x000fe20008000000 */
[----:B------:R2:W-:Y:S03]  /*41c0*/  UTCBAR [UR5], URZ ;  /* 0x000000ff050073e9 */ /* 0x0005e600080000ff */
[----:B------:R-:W-:Y:S01]  /*41d0*/  LOP3.LUT R10, R10, UR6, RZ, 0x3c, !PT ;  /* 0x000000060a0a7c12 */ /* 0x000fe2000f8e3cff */
[----:B------:R-:W-:Y:S07]  /*41e0*/  @P0 BRA `(.L_x_65) ;  /* 0xfffffff8009c0947 */ /* 0x000fee000383ffff */
[----:B------:R-:W3:Y:S01]  /*41f0*/  S2UR UR6, SR_CgaCtaId ;  /* 0x00000000000679c3 */ /* 0x000ee20000008800 */
[----:B------:R-:W-:Y:S01]  /*4200*/  ELECT P0, URZ, PT ;  /* 0x0000000000ff782f */ /* 0x000fe20003800000 */
[----:B-1----:R-:W-:Y:S01]  /*4210*/  IMAD.MOV.U32 R0, RZ, RZ, 0x1 ;  /* 0x00000001ff007424 */ /* 0x002fe200078e00ff */
[----:B------:R-:W-:Y:S01]  /*4220*/  UIADD3 UR20, UPT, UPT, UR20, 0xf0, URZ ;  /* 0x000000f014147890 */ /* 0x000fe2000fffe0ff */
[----:B------:R-:W-:Y:S01]  /*4230*/  SHF.L.U32 R2, R10, 0x1f, RZ ;  /* 0x0000001f0a027819 */ /* 0x000fe200000006ff */
[----:B------:R-:W-:-:S03]  /*4240*/  UMOV UR4, 0x40 ;  /* 0x0000004000047882 */ /* 0x000fc60000000000 */
[----:B------:R-:W-:Y:S01]  /*4250*/  UVIRTCOUNT.DEALLOC.SMPOOL 0x80 ;  /* 0x000000800000784c */ /* 0x000fe20000000000 */
[----:B---3--:R-:W-:Y:S02]  /*4260*/  ULEA UR6, UR6, UR4, 0x18 ;  /* 0x0000000406067291 */ /* 0x008fe4000f8ec0ff */
[----:B------:R-:W-:-:S07]  /*4270*/  ULEA UR4, UR24, UR20, 0x3 ;  /* 0x0000001418047291 */ /* 0x000fce000f8e18ff */
[----:B------:R1:W-:Y:S02]  /*4280*/  @P0 STS.U8 [UR6+0x1c], R0 ;  /* 0x00001c00ff000988 */ /* 0x0003e40008000006 */
[----:B------:R-:W3:Y:S02]  /*4290*/  SYNCS.PHASECHK.TRANS64.TRYWAIT P0, [UR4], R2 ;  /* 0x00000002ff0075a7 */ /* 0x000ee40008001104 */
[----:B-1-3--:R-:W-:Y:S05]  /*42a0*/  @!P0 BRA `(.L_x_66) ;  /* 0x0000005800288947 */ /* 0x00afea0003800000 */
.L_x_163:
[----:B------:R-:W-:-:S04]  /*42b0*/  UIADD3 UR4, UPT, UPT, UR24, 0x1, URZ ;  /* 0x0000000118047890 */ /* 0x000fc8000fffe0ff */
[----:B------:R-:W-:-:S04]  /*42c0*/  UISETP.NE.AND UP0, UPT, UR4, 0x2, UPT ;  /* 0x000000020400788c */ /* 0x000fc8000bf05270 */
[----:B--2---:R-:W-:Y:S02]  /*42d0*/  USEL UR5, URZ, 0x1, UP0 ;  /* 0x00000001ff057887 */ /* 0x004fe40008000000 */
[----:B------:R-:W-:-:S04]  /*42e0*/  USEL UR4, UR4, URZ, UP0 ;  /* 0x000000ff04047287 */ /* 0x000fc80008000000 */
[----:B------:R-:W-:Y:S01]  /*42f0*/  ULEA UR4, UR4, UR20, 0x3 ;  /* 0x0000001404047291 */ /* 0x000fe2000f8e18ff */
[----:B-1----:R-:W-:-:S04]  /*4300*/  LOP3.LUT R2, R10, UR5, RZ, 0x3c, !PT ;  /* 0x000000050a027c12 */ /* 0x002fc8000f8e3cff */
[----:B------:R-:W-:-:S04]  /*4310*/  SHF.L.U32 R2, R2, 0x1f, RZ ;  /* 0x0000001f02027819 */ /* 0x000fc800000006ff */
[----:B------:R-:W1:Y:S02]  /*4320*/  SYNCS.PHASECHK.TRANS64.TRYWAIT P0, [UR4], R2 ;  /* 0x00000002ff0075a7 */ /* 0x000e640008001104 */
[----:B-1----:R-:W-:Y:S05]  /*4330*/  @!P0 BRA `(.L_x_67) ;  /* 0x00000058001c8947 */ /* 0x002fea0003800000 */
.L_x_165:
[----:B------:R-:W-:Y:S01]  /*4340*/  NOP ;  /* 0x0000000000007918 */ /* 0x000fe20000000000 */
[----:B-1----:R-:W1:Y:S01]  /*4350*/  LDS R0, [UR6+0x14] ;  /* 0x00001406ff007984 */ /* 0x002e620008000800 */
[----:B------:R-:W-:Y:S01]  /*4360*/  LOP3.LUT R3, R11, 0xffff, RZ, 0xc0, !PT ;  /* 0x0000ffff0b037812 */ /* 0x000fe200078ec0ff */
[----:B------:R-:W-:-:S03]  /*4370*/  IMAD.MOV.U32 R2, RZ, RZ, 0xffff ;  /* 0x0000ffffff027424 */ /* 0x000fc600078e00ff */
[----:B------:R-:W-:-:S04]  /*4380*/  SHF.R.U32.HI R3, RZ, 0x5, R3 ;  /* 0x00000005ff037819 */ /* 0x000fc80000011603 */
[----:B------:R-:W-:-:S04]  /*4390*/  SHF.L.U32 R2, R2, R3, RZ ;  /* 0x0000000302027219 */ /* 0x000fc800000006ff */
[----:B-1----:R-:W-:-:S04]  /*43a0*/  LOP3.LUT R0, R0, R2, RZ, 0xc0, !PT ;  /* 0x0000000200007212 */ /* 0x002fc800078ec0ff */
[----:B------:R-:W-:Y:S01]  /*43b0*/  ISETP.NE.AND P0, PT, R0, R2, PT ;  /* 0x000000020000720c */ /* 0x000fe20003f05270 */
[----:B------:R-:W-:-:S05]  /*43c0*/  IMAD.MOV.U32 R0, RZ, RZ, 0x1 ;  /* 0x00000001ff007424 */ /* 0x000fca00078e00ff */
[----:B------:R-:W-:-:S07]  /*43d0*/  SHF.L.U32 R0, R0, R3, RZ ;  /* 0x0000000300007219 */ /* 0x000fce00000006ff */
[----:B------:R-:W-:Y:S05]  /*43e0*/  @P0 BRA `(.L_x_68) ;  /* 0x00000000005c0947 */ /* 0x000fea0003800000 */
[----:B------:R-:W1:Y:S02]  /*43f0*/  LDS R3, [UR6+0x18] ;  /* 0x00001806ff037984 */ /* 0x000e640008000800 */
[----:B-1----:R-:W-:-:S04]  /*4400*/  LOP3.LUT R3, R3, R0, RZ, 0xc0, !PT ;  /* 0x0000000003037212 */ /* 0x002fc800078ec0ff */
[----:B------:R-:W-:-:S13]  /*4410*/  ISETP.NE.AND P0, PT, R3, R0, PT ;  /* 0x000000000300720c */ /* 0x000fda0003f05270 */
[----:B------:R-:W-:Y:S05]  /*4420*/  @P0 BRA `(.L_x_69) ;  /* 0x0000000000400947 */ /* 0x000fea0003800000 */
[----:B------:R-:W-:Y:S01]  /*4430*/  R2UR UR4, R2 ;  /* 0x00000000020472ca */ /* 0x000fe200000e0000 */
[----:B------:R-:W1:Y:S01]  /*4440*/  S2R R3, SR_LANEID ;  /* 0x0000000000037919 */ /* 0x000e620000000000 */
[----:B------:R-:W-:-:S04]  /*4450*/  LOP3.LUT R0, RZ, R0, RZ, 0x33, !PT ;  /* 0x00000000ff007212 */ /* 0x000fc800078e33ff */
[----:B------:R-:W2:Y:S07]  /*4460*/  REDUX UR7, R0 ;  /* 0x00000000000773c4 */ /* 0x000eae0000000000 */
[----:B------:R-:W-:-:S03]  /*4470*/  ULOP3.LUT UR5, URZ, UR4, URZ, 0x33, !UPT ;  /* 0x00000004ff057292 */ /* 0x000fc6000f8e33ff */
[----:B------:R-:W-:Y:S02]  /*4480*/  VOTEU.ANY UR4, UPT, PT ;  /* 0x0000000000047886 */ /* 0x000fe400038e0100 */
[----:B------:R-:W-:Y:S01]  /*4490*/  UFLO.U32 UR4, UR4 ;  /* 0x00000004000472bd */ /* 0x000fe200080e0000 */
[----:B------:R-:W-:-:S04]  /*44a0*/  IMAD.U32 R2, RZ, RZ, UR5 ;  /* 0x00000005ff027e24 */ /* 0x000fc8000f8e00ff */
[----:B------:R-:W3:Y:S02]  /*44b0*/  REDUX UR8, R2 ;  /* 0x00000000020873c4 */ /* 0x000ee40000000000 */
[----:B------:R1:W-:Y:S01]  /*44c0*/  UTCATOMSWS.AND URZ, UR5 ;  /* 0x0000000500ff79e3 */ /* 0x0003e20008000000 */
[----:B--2---:R-:W-:Y:S01]  /*44d0*/  IMAD.U32 R0, RZ, RZ, UR7 ;  /* 0x00000007ff007e24 */ /* 0x004fe2000f8e00ff */
[----:B-1----:R-:W-:Y:S01]  /*44e0*/  ISETP.EQ.U32.AND P0, PT, R3, UR4, PT ;  /* 0x0000000403007c0c */ /* 0x002fe2000bf02070 */
[----:B---3--:R-:W-:-:S12]  /*44f0*/  IMAD.U32 R2, RZ, RZ, UR8 ;  /* 0x00000008ff027e24 */ /* 0x008fd8000f8e00ff */
[----:B------:R1:W-:Y:S04]  /*4500*/  @P0 ATOMS.AND RZ, [UR6+0x14], R2 ;  /* 0x00001402ffff098c */ /* 0x0003e8000a800006 */
[----:B------:R1:W-:Y:S01]  /*4510*/  @P0 ATOMS.AND RZ, [UR6+0x18], R0 ;  /* 0x00001800ffff098c */ /* 0x0003e2000a800006 */
[----:B------:R-:W-:Y:S05]  /*4520*/  BRA `(.L_x_70) ;  /* 0x0000000000147947 */ /* 0x000fea0003800000 */
.L_x_69:
[----:B------:R-:W-:Y:S02]  /*4530*/  MOV R2, 0x4550 ;  /* 0x0000455000027802 */ /* 0x000fe40000000f00 */
[----:B----45:R-:W-:Y:S05]  /*4540*/  CALL.REL.NOINC `($__internal_0_$__cuda_sm10x_tcgen05_guardrail_trap_col_being_dealloced_not_returned_by_alloc) ;  /* 0x0000005c00087944 */ /* 0x030fea0003c00000 */
[----:B------:R-:W-:Y:S05]  /*4550*/  BRA `(.L_x_70) ;  /* 0x0000000000087947 */ /* 0x000fea0003800000 */
.L_x_68:
[----:B------:R-:W-:Y:S02]  /*4560*/  MOV R2, 0x4580 ;  /* 0x0000458000027802 */ /* 0x000fe40000000f00 */
[----:B----45:R-:W-:Y:S05]  /*4570*/  CALL.REL.NOINC `($__internal_2_$__cuda_sm10x_tcgen05_guardrail_trap_unallocated_columns_being_dealloced) ;  /* 0x0000005c00147944 */ /* 0x030fea0003c00000 */
.L_x_70:
[----:B------:R-:W-:Y:S01]  /*4580*/  NOP ;  /* 0x0000000000007918 */ /* 0x000fe20000000000 */
[----:B------:R-:W-:Y:S05]  /*4590*/  EXIT ;  /* 0x000000000000794d */ /* 0x000fea0003800000 */
.L_x_54:
[----:B------:R-:W-:-:S09]  /*45a0*/  UISETP.NE.OR UP0, UPT, UR18, 0x3, !UP3 ;  /* 0x000000031200788c */ /* 0x000fd2000df05670 */
[----:B------:R-:W-:Y:S05]  /*45b0*/  BRA.U UP0, `(.L_x_71) ;  /* 0x0000001100e47547 */ /* 0x000fea000b800000 */
[----:B------:R-:W1:Y:S01]  /*45c0*/  LDCU.64 UR4, c[0x0][0x988] ;  /* 0x00013100ff0477ac */ /* 0x000e620008000a00 */
[----:B------:R-:W2:Y:S01]  /*45d0*/  S2UR UR10, SR_CgaCtaId ;  /* 0x00000000000a79c3 */ /* 0x000ea20000008800 */
[----:B------:R-:W-:Y:S01]  /*45e0*/  R2UR UR45, R56 ;  /* 0x00000000382d72ca */ /* 0x000fe200000e0000 */
[----:B------:R-:W-:Y:S01]  /*45f0*/  HFMA2 R9, -RZ, RZ, 0, 0 ;  /* 0x00000000ff097431 */ /* 0x000fe200000001ff */
[----:B------:R-:W3:Y:S01]  /*4600*/  LDCU UR38, c[0x0][0x370] ;  /* 0x00006e00ff2677ac */ /* 0x000ee20008000800 */
[----:B------:R-:W-:Y:S01]  /*4610*/  R2UR UR44, R57 ;  /* 0x00000000392c72ca */ /* 0x000fe200000e0000 */
[----:B------:R-:W-:Y:S01]  /*4620*/  IMAD.MOV.U32 R10, RZ, RZ, 0x1 ;  /* 0x00000001ff0a7424 */ /* 0x000fe200078e00ff */
[----:B------:R-:W3:Y:S02]  /*4630*/  LDCU.128 UR28, c[0x0][0xc10] ;  /* 0x00018200ff1c77ac */ /* 0x000ee40008000c00 */
[----:B------:R-:W4:Y:S01]  /*4640*/  LDC.64 R12, c[0x0][0x348] ;  /* 0x0000d200ff0c7b82 */ /* 0x000f220000000a00 */
[----:B------:R-:W-:Y:S01]  /*4650*/  IMAD.MOV.U32 R3, RZ, RZ, 0x2000 ;  /* 0x00002000ff037424 */ /* 0x000fe200078e00ff */
[----:B------:R-:W2:Y:S01]  /*4660*/  LDCU UR37, c[0x0][0x374] ;  /* 0x00006e80ff2577ac */ /* 0x000ea20008000800 */
[----:B------:R-:W2:Y:S01]  /*4670*/  LDCU.64 UR24, c[0x0][0x990] ;  /* 0x00013200ff1877ac */ /* 0x000ea20008000a00 */
[----:B------:R-:W2:Y:S01]  /*4680*/  LDCU UR17, c[0x0][0xc0c] ;  /* 0x00018180ff1177ac */ /* 0x000ea20008000800 */
[----:B------:R-:W4:Y:S01]  /*4690*/  LDCU.128 UR32, c[0x0][0xa80] ;  /* 0x00015000ff2077ac */ /* 0x000f220008000c00 */
[----:B-1----:R-:W-:Y:S01]  /*46a0*/  UISETP.NE.U32.AND UP0, UPT, UR4, URZ, UPT ;  /* 0x000000ff0400728c */ /* 0x002fe2000bf05070 */
[----:B------:R-:W1:Y:S01]  /*46b0*/  LDCU UR56, c[0x0][0xc20] ;  /* 0x00018400ff3877ac */ /* 0x000e620008000800 */
[----:B------:R-:W1:Y:S01]  /*46c0*/  LDCU UR4, c[0x0][0xc30] ;  /* 0x00018600ff0477ac */ /* 0x000e620008000800 */
[----:B------:R-:W1:Y:S01]  /*46d0*/  LDCU.128 UR40, c[0x0][0xa90] ;  /* 0x00015200ff2877ac */ /* 0x000e620008000c00 */
[----:B------:R-:W-:Y:S01]  /*46e0*/  UMOV UR20, 0x400 ;  /* 0x0000040000147882 */ /* 0x000fe20000000000 */
[----:B---3--:R-:W-:-:S02]  /*46f0*/  UIMAD.WIDE.U32 UR6, UR38, UR28, URZ ;  /* 0x0000001c260672a5 */ /* 0x008fc4000f8e00ff */
[----:B--2---:R-:W-:Y:S02]  /*4700*/  UIMAD.WIDE.U32 UR8, UR37, UR31, URZ ;  /* 0x0000001f250872a5 */ /* 0x004fe4000f8e00ff */
[----:B------:R-:W-:Y:S02]  /*4710*/  ULEA UR20, UR10, UR20, 0x18 ;  /* 0x000000140a147291 */ /* 0x000fe4000f8ec0ff */
[----:B------:R-:W-:Y:S02]  /*4720*/  UISETP.NE.AND.EX UP4, UPT, UR5, URZ, UPT, UP0 ;  /* 0x000000ff0500728c */ /* 0x000fe4000bf85300 */
[----:B------:R-:W-:Y:S02]  /*4730*/  USEL UR55, URZ, 0x1, UP5 ;  /* 0x00000001ff377887 */ /* 0x000fe4000a800000 */
[----:B------:R-:W-:Y:S02]  /*4740*/  UISETP.GE.AND UP0, UPT, UR39, 0x1, UPT ;  /* 0x000000012700788c */ /* 0x000fe4000bf06270 */
[----:B------:R-:W-:-:S02]  /*4750*/  UISETP.NE.U32.AND UP5, UPT, UR24, URZ, UPT ;  /* 0x000000ff1800728c */ /* 0x000fc4000bfa5070 */
[----:B------:R-:W-:Y:S02]  /*4760*/  UISETP.NE.AND UP0, UPT, UR17, 0x1, UPT ;  /* 0x000000011100788c */ /* 0x000fe4000bf05270 */
[----:B------:R-:W-:Y:S02]  /*4770*/  UIADD3 UR47, UPT, UPT, UR20, 0x98, URZ ;  /* 0x00000098142f7890 */ /* 0x000fe4000fffe0ff */
[----:B------:R-:W-:Y:S02]  /*4780*/  UIADD3 UR46, UPT, UPT, UR20, 0xd8, URZ ;  /* 0x000000d8142e7890 */ /* 0x000fe4000fffe0ff */
[----:B------:R-:W-:Y:S02]  /*4790*/  UIADD3 UR36, UPT, UPT, UR20, 0x80, URZ ;  /* 0x0000008014247890 */ /* 0x000fe4000fffe0ff */
[----:B------:R-:W-:Y:S02]  /*47a0*/  UIADD3 UR27, UPT, UPT, UR20, 0x88, URZ ;  /* 0x00000088141b7890 */ /* 0x000fe4000fffe0ff */
[----:B------:R-:W-:-:S02]  /*47b0*/  UIADD3 UR26, UPT, UPT, UR20, 0x90, URZ ;  /* 0x00000090141a7890 */ /* 0x000fc4000fffe0ff */
[----:B------:R-:W-:Y:S01]  /*47c0*/  UISETP.NE.AND UP0, UPT, UR30, 0x1, UPT ;  /* 0x000000011e00788c */ /* 0x000fe2000bf05270 */
[----:B------:R-:W-:Y:S01]  /*47d0*/  UMOV UR54, UR7 ;  /* 0x0000000700367c82 */ /* 0x000fe20008000000 */
[----:B------:R-:W-:Y:S01]  /*47e0*/  UMOV UR53, UR9 ;  /* 0x0000000900357c82 */ /* 0x000fe20008000000 */
[----:B----4-:R-:W-:Y:S02]  /*47f0*/  UISETP.NE.AND UP0, UPT, UR32, 0x1, UPT ;  /* 0x000000012000788c */ /* 0x010fe4000bf05270 */
[----:B------:R-:W-:Y:S01]  /*4800*/  UISETP.NE.AND UP0, UPT, UR35, 0x1, UPT ;  /* 0x000000012300788c */ /* 0x000fe2000bf05270 */
[----:B------:R-:W2:Y:S01]  /*4810*/  LDCU UR57, c[0x0][0xaa0] ;  /* 0x00015400ff3977ac */ /* 0x000ea20008000800 */
[----:B------:R-:W-:Y:S02]  /*4820*/  UPLOP3.LUT UP3, UPT, UPT, UPT, UPT, 0x40, 0x4 ;  /* 0x000000000004789c */ /* 0x000fe40003f6e870 */
[----:B------:R-:W-:Y:S01]  /*4830*/  UISETP.NE.AND UP6, UPT, UR39, 0x1, UPT ;  /* 0x000000012700788c */ /* 0x000fe2000bfc5270 */
[----:B------:R-:W3:Y:S01]  /*4840*/  LDCU.64 UR18, c[0x0][0xc28] ;  /* 0x00018500ff1277ac */ /* 0x000ee20008000a00 */
[----:B------:R-:W-:-:S02]  /*4850*/  UISETP.NE.AND.EX UP5, UPT, UR25, URZ, UPT, UP5 ;  /* 0x000000ff1900728c */ /* 0x000fc4000bfa5350 */
[----:B------:R-:W-:Y:S02]  /*4860*/  UPRMT UR47, UR10, 0x654, UR47 ;  /* 0x000006540a2f7896 */ /* 0x000fe4000800002f */
[----:B------:R-:W-:Y:S02]  /*4870*/  UPRMT UR46, URZ, 0x654, UR46 ;  /* 0x00000654ff2e7896 */ /* 0x000fe4000800002e */
[----:B------:R-:W-:Y:S02]  /*4880*/  UPRMT UR50, UR10, 0x654, UR36 ;  /* 0x000006540a327896 */ /* 0x000fe40008000024 */
[----:B------:R-:W-:Y:S02]  /*4890*/  UPRMT UR49, UR10, 0x654, UR27 ;  /* 0x000006540a317896 */ /* 0x000fe4000800001b */
[----:B------:R-:W-:Y:S02]  /*48a0*/  UPRMT UR48, UR10, 0x654, UR26 ;  /* 0x000006540a307896 */ /* 0x000fe4000800001a */
[----:B------:R-:W-:-:S02]  /*48b0*/  USHF.R.U32.HI UR54, URZ, UR29, UR54 ;  /* 0x0000001dff367299 */ /* 0x000fc40008011636 */
[----:B-1----:R-:W-:Y:S02]  /*48c0*/  USHF.R.U32.HI UR53, URZ, UR56, UR53 ;  /* 0x00000038ff357299 */ /* 0x002fe40008011635 */
[----:B------:R-:W-:Y:S02]  /*48d0*/  UISETP.NE.AND UP2, UPT, UR4, 0x1, UPT ;  /* 0x000000010400788c */ /* 0x000fe4000bf45270 */
[----:B--23--:R-:W-:-:S11]  /*48e0*/  UISETP.NE.AND UP0, UPT, UR42, 0x1, UPT ;  /* 0x000000012a00788c */ /* 0x00cfd6000bf05270 */
.L_x_82:
[----:B------:R-:W-:Y:S04]  /*48f0*/  SHF.L.U32 R2, R9, 0x1f, RZ ;  /* 0x0000001f09027819 */ /* 0x000fe800000006ff */
[----:B-1----:R-:W1:Y:S02]  /*4900*/  SYNCS.PHASECHK.TRANS64.TRYWAIT P0, [UR20+0xd0], R2 ;  /* 0x0000d002ff0075a7 */ /* 0x002e640008001114 */
[----:B-1----:R-:W-:Y:S05]  /*4910*/  @!P0 BRA `(.L_x_72) ;  /* 0x0000005000bc8947 */ /* 0x002fea0003800000 */
.L_x_167:
[----:B------:R-:W2:Y:S01]  /*4920*/  LDS.128 R4, [UR20+0x110] ;  /* 0x00011014ff047984 */ /* 0x000ea20008000c00 */
[----:B------:R-:W-:Y:S01]  /*4930*/  @!PT LDS RZ, [RZ] ;  /* 0x00000000fffff984 */ /* 0x000fe20000000800 */
[----:B------:R-:W-:Y:S01]  /*4940*/  @!PT LDS RZ, [RZ] ;  /* 0x00000000fffff984 */ /* 0x000fe20000000800 */
[----:B------:R-:W-:Y:S01]  /*4950*/  @!PT LDS RZ, [RZ] ;  /* 0x00000000fffff984 */ /* 0x000fe20000000800 */
[----:B------:R-:W-:Y:S01]  /*4960*/  @!PT LDS RZ, [RZ] ;  /* 0x00000000fffff984 */ /* 0x000fe20000000800 */
[----:B------:R3:W-:Y:S06]  /*4970*/  MEMBAR.ALL.CTA ;  /* 0x0000000000007992 */ /* 0x0007ec0000008000 */
[----:B---3--:R-:W3:Y:S02]  /*4980*/  FENCE.VIEW.ASYNC.S ;  /* 0x00000000000073c6 */ /* 0x008ee40000000000 */
[----:B---3--:R-:W-:Y:S01]  /*4990*/  SYNCS.ARRIVE.TRANS64.RED.A1T0 RZ, [UR46], RZ ;  /* 0x000000ffffff79a7 */ /* 0x008fe2000810042e */
[----:B--2---:R-:W-:Y:S11]  /*49a0*/  LOP3.LUT P0, RZ, R6, 0x1, RZ, 0xc0, !PT ;  /* 0x0000000106ff7812 */ /* 0x004ff6000780c0ff */
[----:B------:R-:W-:Y:S02]  /*49b0*/  @!UPT UIADD3 URZ, UPT, UPT, URZ, URZ, URZ ;  /* 0x000000fffffff290 */ /* 0x000fe4000fffe0ff */
[----:B------:R-:W-:Y:S01]  /*49c0*/  VOTEU.ANY UP0, P0 ;  /* 0x0000000000ff7886 */ /* 0x000fe20000000100 */
[----:B------:R-:W-:Y:S11]  /*49d0*/  PLOP3.LUT P0, PT, PT, PT, UP0, 0x80, 0x8 ;  /* 0x000000000008781c */ /* 0x000ff60003f0f008 */
[----:B------:R-:W-:Y:S02]  /*49e0*/  @!UPT UIADD3 URZ, UPT, UPT, URZ, URZ, URZ ;  /* 0x000000fffffff290 */ /* 0x000fe4000fffe0ff */
[----:B-1----:R-:W-:Y:S02]  /*49f0*/  @P0 MOV R2, R4 ;  /* 0x0000000400020202 */ /* 0x002fe40000000f00 */
[----:B------:R-:W-:Y:S02]  /*4a00*/  @P0 LOP3.LUT R0, R5, 0xffff, RZ, 0xc0, !PT ;  /* 0x0000ffff05000812 */ /* 0x000fe400078ec0ff */
[----:B------:R-:W-:Y:S02]  /*4a10*/  @P0 R2UR UR5, R2 ;  /* 0x00000000020502ca */ /* 0x000fe400000e0000 */
[----:B------:R-:W-:Y:S11]  /*4a20*/  @P0 R2UR UR4, R0 ;  /* 0x00000000000402ca */ /* 0x000ff600000e0000 */
[----:B------:R-:W-:Y:S02]  /*4a30*/  @UP0 UMOV UR16, UR5 ;  /* 0x0000000500100c82 */ /* 0x000fe40008000000 */
[----:B------:R-:W-:Y:S01]  /*4a40*/  @UP0 UMOV UR15, UR4 ;  /* 0x00000004000f0c82 */ /* 0x000fe20008000000 */
[----:B------:R-:W-:Y:S09]  /*4a50*/  UISETP.GE.AND UP0, UPT, UR39, 0x1, UPT ;  /* 0x000000012700788c */ /* 0x000ff2000bf06270 */
[----:B------:R-:W-:Y:S05]  /*4a60*/  BRA.U !UP0, `(.L_x_73) ;  /* 0x0000000108b47547 */ /* 0x000fea000b800000 */
[----:B------:R-:W-:Y:S02]  /*4a70*/  UIMAD.WIDE.U32 UR8, UR15, UR31, URZ ;  /* 0x0000001f0f0872a5 */ /* 0x000fe4000f8e00ff */
[----:B------:R-:W-:Y:S02]  /*4a80*/  UP2UR UR14, UPR, URZ, 0x2 ;  /* 0x00000002ff0e7883 */ /* 0x000fe40008000000 */
[----:B------:R-:W-:Y:S02]  /*4a90*/  UISETP.NE.AND UP1, UPT, UR30, 0x1, UPT ;  /* 0x000000011e00788c */ /* 0x000fe4000bf25270 */
[----:B------:R-:W-:Y:S02]  /*4aa0*/  UIMAD.WIDE.U32 UR10, UR16, UR28, URZ ;  /* 0x0000001c100a72a5 */ /* 0x000fe4000f8e00ff */
[----:B------:R-:W-:Y:S02]  /*4ab0*/  USEL UR4, UR37, UR53, !UP1 ;  /* 0x0000003525047287 */ /* 0x000fe4000c800000 */
[----:B------:R-:W-:Y:S02]  /*4ac0*/  UISETP.NE.AND UP0, UPT, UR17, 0x1, UPT ;  /* 0x000000011100788c */ /* 0x000fe4000bf05270 */
[----:B------:R-:W-:Y:S02]  /*4ad0*/  UIMAD.WIDE.U32 UR12, UR4, UR18, URZ ;  /* 0x00000012040c72a5 */ /* 0x000fe4000f8e00ff */
[----:B------:R-:W-:Y:S01]  /*4ae0*/  USEL UR7, UR38, UR54, !UP0 ;  /* 0x0000003626077287 */ /* 0x000fe2000c000000 */
[----:B------:R-:W-:Y:S02]  /*4af0*/  UMOV UR5, UR9 ;  /* 0x0000000900057c82 */ /* 0x000fe40008000000 */
[----:B------:R-:W-:Y:S02]  /*4b00*/  USHF.R.U32.HI UR6, URZ, UR56, UR5 ;  /* 0x00000038ff067299 */ /* 0x000fe40008011605 */
[----:B------:R-:W-:Y:S02]  /*4b10*/  UIMAD.WIDE.U32 UR22, UR7, UR18, URZ ;  /* 0x00000012071672a5 */ /* 0x000fe4000f8e00ff */
[----:B------:R-:W-:Y:S02]  /*4b20*/  USEL UR6, UR15, UR6, !UP1 ;  /* 0x000000060f067287 */ /* 0x000fe4000c800000 */
[----:B------:R-:W-:Y:S01]  /*4b30*/  UISETP.NE.AND UP1, UPT, UR14, URZ, UPT ;  /* 0x000000ff0e00728c */ /* 0x000fe2000bf25270 */
[----:B------:R-:W-:Y:S01]  /*4b40*/  UMOV UR5, UR11 ;  /* 0x0000000b00057c82 */ /* 0x000fe20008000000 */
[----:B------:R-:W-:Y:S02]  /*4b50*/  UIMAD.WIDE.U32 UR10, UR6, UR18, URZ ;  /* 0x00000012060a72a5 */ /* 0x000fe4000f8e00ff */
[----:B------:R-:W-:Y:S03]  /*4b60*/  USHF.R.U32.HI UR8, URZ, UR29, UR5 ;  /* 0x0000001dff087299 */ /* 0x000fe60008011605 */
[----:B------:R-:W-:Y:S02]  /*4b70*/  UMOV UR5, UR13 ;  /* 0x0000000d00057c82 */ /* 0x000fe40008000000 */
[----:B------:R-:W-:Y:S03]  /*4b80*/  @UP6 USHF.R.U32.HI UR4, URZ, UR19, UR5 ;  /* 0x00000013ff046299 */ /* 0x000fe60008011605 */
[----:B------:R-:W-:Y:S01]  /*4b90*/  UMOV UR5, UR23 ;  /* 0x0000001700057c82 */ /* 0x000fe20008000000 */
[----:B------:R-:W-:Y:S02]  /*4ba0*/  UIMAD UR4, UR39, UR4, URZ ;  /* 0x00000004270472a4 */ /* 0x000fe4000f8e02ff */
[----:B------:R-:W-:Y:S02]  /*4bb0*/  @UP6 USHF.R.U32.HI UR7, URZ, UR19, UR5 ;  /* 0x00000013ff076299 */ /* 0x000fe40008011605 */
[----:B------:R-:W-:Y:S02]  /*4bc0*/  USEL UR5, UR16, UR8, !UP0 ;  /* 0x0000000810057287 */ /* 0x000fe4000c000000 */
[----:B------:R-:W-:Y:S02]  /*4bd0*/  UIMAD UR8, UR39, UR7, URZ ;  /* 0x00000007270872a4 */ /* 0x000fe4000f8e02ff */
[----:B------:R-:W-:Y:S03]  /*4be0*/  UISETP.GE.AND UP0, UPT, UR6, UR4, UPT ;  /* 0x000000040600728c */ /* 0x000fe6000bf06270 */
[----:B------:R-:W-:Y:S01]  /*4bf0*/  UMOV UR4, UR11 ;  /* 0x0000000b00047c82 */ /* 0x000fe20008000000 */
[----:B------:R-:W-:Y:S02]  /*4c00*/  UISETP.GE.OR UP0, UPT, UR5, UR8, UP0 ;  /* 0x000000080500728c */ /* 0x000fe40008706670 */
[----:B------:R-:W-:Y:S02]  /*4c10*/  USHF.R.U32.HI UR4, URZ, UR19, UR4 ;  /* 0x00000013ff047299 */ /* 0x000fe40008011604 */
[----:B------:R-:W-:Y:S02]  /*4c20*/  UIMAD.WIDE.U32 UR8, UR5, UR18, URZ ;  /* 0x00000012050872a5 */ /* 0x000fe4000f8e00ff */
[----:B------:R-:W-:Y:S04]  /*4c30*/  USEL UR10, UR6, UR4, !UP6 ;  /* 0x00000004060a7287 */ /* 0x000fe8000f000000 */
[----:B------:R-:W-:Y:S01]  /*4c40*/  UIADD3 UR11, UPT, UPT, -UR10, URZ, URZ ;  /* 0x000000ff0a0b7290 */ /* 0x000fe2000fffe1ff */
[----:B------:R-:W-:Y:S02]  /*4c50*/  @!UP0 UMOV UR4, UR9 ;  /* 0x0000000900048c82 */ /* 0x000fe40008000000 */
[----:B------:R-:W-:Y:S02]  /*4c60*/  @!UP0 USHF.R.U32.HI UR4, URZ, UR19, UR4 ;  /* 0x00000013ff048299 */ /* 0x000fe40008011604 */
[----:B------:R-:W-:Y:S02]  /*4c70*/  UIMAD UR8, UR39, UR11, UR6 ;  /* 0x0000000b270872a4 */ /* 0x000fe4000f8e0206 */
[----:B------:R-:W-:Y:S04]  /*4c80*/  @!UP0 USEL UR4, UR5, UR4, !UP6 ;  /* 0x0000000405048287 */ /* 0x000fe8000f000000 */
[----:B------:R-:W-:Y:S02]  /*4c90*/  @!UP0 UIMAD UR8, UR7, UR8, UR4 ;  /* 0x00000008070882a4 */ /* 0x000fe4000f8e0204 */
[----:B------:R-:W-:Y:S02]  /*4ca0*/  @!UP0 UIADD3 UR9, UPT, UPT, UR10, -UR4, URZ ;  /* 0x800000040a098290 */ /* 0x000fe4000fffe0ff */
[----:B------:R-:W-:Y:S02]  /*4cb0*/  UIADD3 UR4, UPT, UPT, -UR5, URZ, URZ ;  /* 0x000000ff05047290 */ /* 0x000fe4000fffe1ff */
[----:B------:R-:W-:Y:S02]  /*4cc0*/  UIADD3 UR7, UPT, UPT, -UR6, URZ, URZ ;  /* 0x000000ff06077290 */ /* 0x000fe4000fffe1ff */
[----:B------:R-:W-:Y:S02]  /*4cd0*/  @!UP0 UIMAD UR6, UR9, UR39, UR5 ;  /* 0x00000027090682a4 */ /* 0x000fe4000f8e0205 */
[----:B------:R-:W-:Y:S02]  /*4ce0*/  UIMAD UR16, UR17, UR4, UR16 ;  /* 0x00000004111072a4 */ /* 0x000fe4000f8e0210 */
[----:B------:R-:W-:Y:S01]  /*4cf0*/  UIMAD UR15, UR30, UR7, UR15 ;  /* 0x000000071e0f72a4 */ /* 0x000fe2000f8e020f */
[----:B------:R-:W-:Y:S02]  /*4d00*/  @!UP0 UMOV UR5, UR8 ;  /* 0x0000000800058c82 */ /* 0x000fe40008000000 */
[----:B------:R-:W-:Y:S02]  /*4d10*/  UIMAD UR16, UR5, UR17, UR16 ;  /* 0x00000011051072a4 */ /* 0x000fe4000f8e0210 */
[----:B------:R-:W-:Y:S11]  /*4d20*/  UIMAD UR15, UR6, UR30, UR15 ;  /* 0x0000001e060f72a4 */ /* 0x000ff6000f8e020f */
[----:B------:R-:W-:Y:S01]  /*4d30*/  @!UPT UIADD3 URZ, UPT, UPT, URZ, URZ, URZ ;  /* 0x000000fffffff290 */ /* 0x000fe2000fffe0ff */
.L_x_73:
[----:B------:R-:W1:Y:S01]  /*4d40*/  @!UP2 LDCU.128 UR8, c[0x0][0xc10] ;  /* 0x00018200ff08a7ac */ /* 0x000e620008000c00 */
[----:B------:R-:W-:Y:S02]  /*4d50*/  ISETP.NE.U32.AND P1, PT, RZ, UR24, PT ;  /* 0x00000018ff007c0c */ /* 0x000fe4000bf25070 */
[----:B------:R-:W-:Y:S02]  /*4d60*/  SHF.L.U32 R8, R10, 0x1f, RZ ;  /* 0x0000001f0a087819 */ /* 0x000fe400000006ff */
[----:B------:R-:W-:Y:S01]  /*4d70*/  ISETP.NE.AND.EX P1, PT, RZ, UR25, PT, P1 ;  /* 0x00000019ff007c0c */ /* 0x000fe2000bf25310 */
[----:B------:R-:W2:Y:S01]  /*4d80*/  @!UP2 LDCU UR5, c[0x0][0xc0c] ;  /* 0x00018180ff05a7ac */ /* 0x000ea20008000800 */
[----:B-1----:R-:W-:Y:S07]  /*4d90*/  UIMAD.WIDE.U32 UR6, UR16, UR8, URZ ;  /* 0x00000008100672a5 */ /* 0x002fee000f8e00ff */
[----:B------:R-:W-:Y:S01]  /*4da0*/  @!UP2 UMOV UR4, UR7 ;  /* 0x000000070004ac82 */ /* 0x000fe20008000000 */
[----:B--2---:R-:W-:Y:S02]  /*4db0*/  @!UP2 UISETP.NE.AND UP0, UPT, UR5, 0x1, UPT ;  /* 0x000000010500a88c */ /* 0x004fe4000bf05270 */
[----:B------:R-:W-:Y:S02]  /*4dc0*/  @!UP2 USHF.R.U32.HI UR4, URZ, UR9, UR4 ;  /* 0x00000009ff04a299 */ /* 0x000fe40008011604 */
[----:B------:R-:W-:Y:S02]  /*4dd0*/  UIMAD.WIDE.U32 UR6, UR15, UR11, URZ ;  /* 0x0000000b0f0672a5 */ /* 0x000fe4000f8e00ff */
[----:B------:R-:W-:Y:S02]  /*4de0*/  @!UP2 USEL UR8, UR16, UR4, !UP0 ;  /* 0x000000041008a287 */ /* 0x000fe4000c000000 */
[----:B------:R-:W-:Y:S03]  /*4df0*/  @!UP2 UISETP.NE.AND UP0, UPT, UR10, 0x1, UPT ;  /* 0x000000010a00a88c */ /* 0x000fe6000bf05270 */
[----:B------:R-:W-:Y:S01]  /*4e00*/  @!UP2 UMOV UR6, UR7 ;  /* 0x000000070006ac82 */ /* 0x000fe20008000000 */
[----:B------:R-:W-:Y:S01]  /*4e10*/  USHF.L.U32 UR7, UR21, 0x7, URZ ;  /* 0x0000000715077899 */ /* 0x000fe200080006ff */
[----:B------:R-:W1:Y:S02]  /*4e20*/  @!UP2 LDCU UR4, c[0x0][0xc20] ;  /* 0x00018400ff04a7ac */ /* 0x000e640008000800 */
[----:B-1----:R-:W-:Y:S04]  /*4e30*/  @!UP2 USHF.R.U32.HI UR6, URZ, UR4, UR6 ;  /* 0x00000004ff06a299 */ /* 0x002fe80008011606 */
[----:B------:R-:W-:Y:S04]  /*4e40*/  @!UP2 USEL UR6, UR15, UR6, !UP0 ;  /* 0x000000060f06a287 */ /* 0x000fe8000c000000 */
[----:B------:R-:W-:Y:S02]  /*4e50*/  @!UP2 UIADD3 UR4, UPT, UPT, -UR8, UR6, URZ ;  /* 0x000000060804a290 */ /* 0x000fe4000fffe1ff */
[----:B------:R-:W-:Y:S02]  /*4e60*/  @!UP2 UIADD3 UR6, UPT, UPT, UR8, -UR6, URZ ;  /* 0x800000060806a290 */ /* 0x000fe4000fffe0ff */
[----:B------:R-:W-:Y:S02]  /*4e70*/  @!UP2 UIMAD UR16, UR4, UR5, UR16 ;  /* 0x000000050410a2a4 */ /* 0x000fe4000f8e0210 */
[----:B------:R-:W-:Y:S01]  /*4e80*/  @!UP2 UIMAD UR15, UR6, UR10, UR15 ;  /* 0x0000000a060fa2a4 */ /* 0x000fe2000f8e020f */
[----:B------:R-:W-:Y:S11]  /*4e90*/  BRA.U UP3, `(.L_x_74) ;  /* 0x0000000103107547 */ /* 0x000ff6000b800000 */
[----:B------:R-:W-:Y:S04]  /*4ea0*/  MOV R2, UR55 ;  /* 0x0000003700027c02 */ /* 0x000fe80008000f00 */
[----:B------:R-:W-:Y:S04]  /*4eb0*/  SHF.L.U32 R2, R2, 0x1f, RZ ;  /* 0x0000001f02027819 */ /* 0x000fe800000006ff */
[----:B------:R-:W1:Y:S02]  /*4ec0*/  SYNCS.PHASECHK.TRANS64.TRYWAIT P2, [UR20+0xc8], R2 ;  /* 0x0000c802ff0075a7 */ /* 0x000e640008041114 */
[----:B-1----:R-:W-:Y:S05]  /*4ed0*/  @!P2 BRA `(.L_x_75) ;  /* 0x0000004c0064a947 */ /* 0x002fea0003800000 */
.L_x_74:
[----:B------:R-:W-:Y:S05]  /*4ee0*/  BRA.U !UP5, `(.L_x_76) ;  /* 0x000000010d387547 */ /* 0x000fea000b800000 */
[----:B------:R-:W-:Y:S01]  /*4ef0*/  UPLOP3.LUT UP1, UPT, UPT, UPT, UP4, 0x80, 0x8 ;  /* 0x000000000008789c */ /* 0x000fe20003f2f040 */
[----:B-1----:R-:W-:Y:S01]  /*4f00*/  HFMA2 R0, -RZ, RZ, 0, 5.9604644775390625e-08 ;  /* 0x00000001ff007431 */ /* 0x002fe200000001ff */
[----:B------:R-:W1:Y:S01]  /*4f10*/  LDCU.64 UR8, c[0x0][0x358] ;  /* 0x00006b00ff0877ac */ /* 0x000e620008000a00 */
[----:B------:R-:W-:Y:S03]  /*4f20*/  IMAD.MOV.U32 R63, RZ, RZ, 0x1 ;  /* 0x00000001ff3f7424 */ /* 0x000fe600078e00ff */
[----:B------:R-:W-:Y:S05]  /*4f30*/  PLOP3.LUT P2, PT, PT, PT, UP1, 0x80, 0x8 ;  /* 0x000000000008781c */ /* 0x000fea0003f4f018 */
[----:B------:R-:W2:Y:S01]  /*4f40*/  @UP1 LDCU.64 UR4, c[0x0][0x988] ;  /* 0x00013100ff0417ac */ /* 0x000ea20008000a00 */
[----:B------:R-:W-:Y:S07]  /*4f50*/  @UP1 UIMAD UR6, UR52, UR24, URZ ;  /* 0x00000018340612a4 */ /* 0x000fee000f8e02ff */
[----:B------:R-:W-:Y:S01]  /*4f60*/  @!P2 PRMT R63, R0, 0x7610, R63 ;  /* 0x00007610003fa816 */ /* 0x000fe2000000003f */
[----:B--2---:R-:W-:Y:S06]  /*4f70*/  @UP1 UIMAD.WIDE UR4, UR6, 0x4, UR4 ;  /* 0x00000004060418a5 */ /* 0x004fec000f8e0204 */
[----:B------:R-:W-:Y:S01]  /*4f80*/  IMAD.U32 R14, RZ, RZ, UR4 ;  /* 0x00000004ff0e7e24 */ /* 0x000fe2000f8e00ff */
[----:B------:R-:W-:Y:S04]  /*4f90*/  MOV R15, UR5 ;  /* 0x00000005000f7c02 */ /* 0x000fe80008000f00 */
[----:B------:R-:W2:Y:S01]  /*4fa0*/  @!UP1 LDCU UR4, c[0x0][0x980] ;  /* 0x00013000ff0497ac */ /* 0x000ea20008000800 */
[----:B-1---5:R3:W5:Y:S02]  /*4fb0*/  @P2 LDG.E R27, desc[UR8][R14.64] ;  /* 0x000000080e1b2981 */ /* 0x022764000c1e1900 */
[----:B--23--:R-:W-:Y:S07]  /*4fc0*/  @!P2 IMAD.U32 R27, RZ, RZ, UR4 ;  /* 0x00000004ff1bae24 */ /* 0x00cfee000f8e00ff */
.L_x_76:
[----:B-----5:R-:W-:Y:S01]  /*4fd0*/  @!P1 FSETP.EQ.AND P3, PT, R27, RZ, PT ;  /* 0x000000ff1b00920b */ /* 0x020fe20003f62000 */
[----:B------:R-:W-:Y:S01]  /*4fe0*/  @!UPT UIADD3 URZ, UPT, UPT, URZ, URZ, URZ ;  /* 0x000000fffffff290 */ /* 0x000fe2000fffe0ff */
[----:B------:R-:W-:Y:S11]  /*4ff0*/  @!P1 BRA `(.L_x_77) ;  /* 0x0000000000149947 */ /* 0x000ff60003800000 */
[----:B------:R-:W-:Y:S02]  /*5000*/  LOP3.LUT P1, RZ, R63, 0xff, RZ, 0xc0, !PT ;  /* 0x000000ff3fff7812 */ /* 0x000fe4000782c0ff */
[----:B------:R-:W-:Y:S04]  /*5010*/  PLOP3.LUT P3, PT, PT, PT, UP1, 0x80, 0x8 ;  /* 0x000000000008781c */ /* 0x000fe80003f6f018 */
[----:B------:R-:W-:Y:S07]  /*5020*/  PLOP3.LUT P3, PT, P3, PT, PT, 0x8, 0x80 ;  /* 0x000000000080781c */ /* 0x000fee0001f6e170 */
[----:B------:R-:W-:Y:S11]  /*5030*/  @P1 FSETP.EQ.AND P3, PT, R27, RZ, PT ;  /* 0x000000ff1b00120b */ /* 0x000ff60003f62000 */
[----:B------:R-:W-:Y:S02]  /*5040*/  @!UPT UIADD3 URZ, UPT, UPT, URZ, URZ, URZ ;  /* 0x000000fffffff290 */ /* 0x000fe4000fffe0ff */
.L_x_77:
[----:B------:R-:W-:Y:S01]  /*5050*/  USHF.L.U32 UR11, UR51, 0x6, URZ ;  /* 0x00000006330b7899 */ /* 0x000fe200080006ff */
[----:B------:R-:W2:Y:S01]  /*5060*/  SYNCS.PHASECHK.TRANS64.TRYWAIT P1, [UR20+0xa0], R8 ;  /* 0x0000a008ff0075a7 */ /* 0x000ea20008021114 */
[----:B------:R-:W-:Y:S02]  /*5070*/  UISETP.NE.AND UP0, UPT, UR32, 0x1, UPT ;  /* 0x000000012000788c */ /* 0x000fe4000bf05270 */
[----:B------:R-:W-:Y:S01]  /*5080*/  UIMAD.WIDE.U32 UR4, UR11, UR33, URZ ;  /* 0x000000210b0472a5 */ /* 0x000fe2000f8e00ff */
[----:B------:R-:W-:Y:S04]  /*5090*/  ELECT P2, URZ, PT ;  /* 0x0000000000ff782f */ /* 0x000fe80003840000 */
[----:B------:R-:W-:Y:S02]  /*50a0*/  PLOP3.LUT P2, PT, P3, P2, PT, 0xf2, 0x2f ;  /* 0x00000000002f781c */ /* 0x000fe40001f45e72 */
[----:B------:R-:W-:Y:S02]  /*50b0*/  UMOV UR4, UR5 ;  /* 0x0000000500047c82 */ /* 0x000fe40008000000 */
[----:B------:R-:W-:Y:S04]  /*50c0*/  USHF.R.U32.HI UR4, URZ, UR34, UR4 ;  /* 0x00000022ff047299 */ /* 0x000fe80008011604 */
[----:B------:R-:W-:Y:S02]  /*50d0*/  USEL UR12, UR11, UR4, !UP0 ;  /* 0x000000040b0c7287 */ /* 0x000fe4000c000000 */
[----:B------:R-:W-:Y:S02]  /*50e0*/  UISETP.NE.AND UP0, UPT, UR35, 0x1, UPT ;  /* 0x000000012300788c */ /* 0x000fe4000bf05270 */
[----:B------:R-:W-:Y:S02]  /*50f0*/  UIMAD.WIDE.U32 UR4, UR12, UR40, URZ ;  /* 0x000000280c0472a5 */ /* 0x000fe4000f8e00ff */
[----:B------:R-:W-:Y:S01]  /*5100*/  UIADD3 UR6, UPT, UPT, -UR12, URZ, URZ ;  /* 0x000000ff0c067290 */ /* 0x000fe2000fffe1ff */
[----:B-1----:R-:W-:Y:S03]  /*5110*/  @!P2 IMAD.MOV.U32 R0, RZ, 0x20, RZ ;  /* 0x00000020ff00a824 */ /* 0x002fe600078e00ff */
[----:B------:R-:W-:Y:S01]  /*5120*/  UIMAD UR11, UR32, UR6, UR11 ;  /* 0x00000006200b72a4 */ /* 0x000fe2000f8e020b */
[----:B------:R-:W-:Y:S01]  /*5130*/  @!P2 IMAD.MOV.U32 R0, RZ, 0x400, R0 ;  /* 0x00000400ff00a824 */ /* 0x000fe200078e0000 */
[----:B------:R-:W-:Y:S02]  /*5140*/  UMOV UR4, UR5 ;  /* 0x0000000500047c82 */ /* 0x000fe40008000000 */
[----:B------:R-:W-:Y:S04]  /*5150*/  USHF.R.U32.HI UR4, URZ, UR41, UR4 ;  /* 0x00000029ff047299 */ /* 0x000fe80008011604 */
[----:B------:R-:W-:Y:S02]  /*5160*/  USEL UR13, UR12, UR4, !UP0 ;  /* 0x000000040c0d7287 */ /* 0x000fe4000c000000 */
[----:B------:R-:W-:Y:S02]  /*5170*/  UISETP.NE.AND UP0, UPT, UR42, 0x1, UPT ;  /* 0x000000012a00788c */ /* 0x000fe4000bf05270 */
[----:B------:R-:W-:Y:S07]  /*5180*/  UIMAD.WIDE.U32 UR4, UR13, UR43, URZ ;  /* 0x0000002b0d0472a5 */ /* 0x000fee000f8e00ff */
[----:B------:R-:W-:Y:S02]  /*5190*/  UMOV UR4, UR5 ;  /* 0x0000000500047c82 */ /* 0x000fe40008000000 */
[----:B------:R-:W-:Y:S04]  /*51a0*/  USHF.R.U32.HI UR4, URZ, UR57, UR4 ;  /* 0x00000039ff047299 */ /* 0x000fe80008011604 */
[----:B------:R-:W-:Y:S02]  /*51b0*/  USEL UR14, UR13, UR4, !UP0 ;  /* 0x000000040d0e7287 */ /* 0x000fe4000c000000 */
[----:B------:R-:W-:Y:S02]  /*51c0*/  UIADD3 UR4, UPT, UPT, -UR13, URZ, URZ ;  /* 0x000000ff0d047290 */ /* 0x000fe4000fffe1ff */
[----:B------:R-:W-:Y:S02]  /*51d0*/  UIADD3 UR5, UPT, UPT, -UR14, URZ, URZ ;  /* 0x000000ff0e057290 */ /* 0x000fe4000fffe1ff */
[----:B------:R-:W-:Y:S02]  /*51e0*/  UIMAD UR12, UR35, UR4, UR12 ;  /* 0x00000004230c72a4 */ /* 0x000fe4000f8e020c */
[----:B------:R-:W-:Y:S01]  /*51f0*/  UIMAD UR13, UR42, UR5, UR13 ;  /* 0x000000052a0d72a4 */ /* 0x000fe2000f8e020d */
[----:B--2---:R-:W-:Y:S11]  /*5200*/  @!P1 BRA `(.L_x_78) ;  /* 0x0000004800b09947 */ /* 0x004ff60003800000 */
.L_x_170:
[----:B------:R-:W-:Y:S01]  /*5210*/  @!P2 R2UR UR4, R0 ;  /* 0x000000000004a2ca */ /* 0x000fe200000e0000 */
[----:B------:R-:W-:Y:S01]  /*5220*/  VOTEU.ALL UP0, P2 ;  /* 0x0000000000ff7886 */ /* 0x000fe20001000000 */
[----:B-1----:R-:W-:Y:S04]  /*5230*/  @!P2 IADD3 R2, P1, PT, R12, 0x680, RZ ;  /* 0x000006800c02a810 */ /* 0x002fe80007f3e0ff */
[----:B------:R-:W-:Y:S01]  /*5240*/  @!P2 R2UR UR5, R2 ;  /* 0x000000000205a2ca */ /* 0x000fe200000e0000 */
[----:B------:R-:W-:Y:S01]  /*5250*/  @!P2 IMAD.X R0, RZ, RZ, R13, P1 ;  /* 0x000000ffff00a224 */ /* 0x000fe200008e060d */
[----:B------:R-:W-:Y:S05]  /*5260*/  @!UP0 UIADD3 UR8, UPT, UPT, UR20, 0x400, URZ ;  /* 0x0000040014088890 */ /* 0x000fea000fffe0ff */
[----:B------:R-:W-:Y:S01]  /*5270*/  @!UP0 UPRMT UR6, UR4, 0x5410, URZ ;  /* 0x0000541004068896 */ /* 0x000fe200080000ff */
[----:B------:R-:W-:Y:S01]  /*5280*/  @!P2 R2UR UR4, R0 ;  /* 0x000000000004a2ca */ /* 0x000fe200000e0000 */
[----:B------:R-:W-:Y:S01]  /*5290*/  VOTEU.ALL UP0, P2 ;  /* 0x0000000000ff7886 */ /* 0x000fe20001000000 */
[----:B------:R-:W-:Y:S03]  /*52a0*/  @!P2 IMAD.MOV.U32 R0, RZ, RZ, 0x2000 ;  /* 0x00002000ff00a424 */ /* 0x000fe600078e00ff */
[----:B------:R-:W-:Y:S01]  /*52b0*/  IMAD.U32 R14, RZ, RZ, UR5 ;  /* 0x00000005ff0e7e24 */ /* 0x000fe2000f8e00ff */
[----:B------:R-:W-:Y:S01]  /*52c0*/  @!UP0 UMOV UR9, UR36 ;  /* 0x0000002400098c82 */ /* 0x000fe20008000000 */
[----:B------:R-:W-:Y:S06]  /*52d0*/  @!UP0 UMOV UR10, UR7 ;  /* 0x00000007000a8c82 */ /* 0x000fec0008000000 */
[----:B------:R-:W-:Y:S01]  /*52e0*/  IMAD.U32 R15, RZ, RZ, UR4 ;  /* 0x00000004ff0f7e24 */ /* 0x000fe2000f8e00ff */
[----:B------:R-:W-:Y:S04]  /*52f0*/  @!P2 R2UR UR4, R14 ;  /* 0x000000000e04a2ca */ /* 0x000fe800000e0000 */
[----:B------:R-:W-:Y:S11]  /*5300*/  @!P2 R2UR UR5, R15 ;  /* 0x000000000f05a2ca */ /* 0x000ff600000e0000 */
[----:B------:R-:W-:Y:S02]  /*5310*/  @!UPT UIADD3 URZ, UPT, UPT, URZ, URZ, URZ ;  /* 0x000000fffffff290 */ /* 0x000fe4000fffe0ff */
[----:B------:R1:W-:Y:S01]  /*5320*/  @!UP0 UTMALDG.5D.IM2COL [UR8], [UR4], UR6 ;  /* 0x00000008040083b4 */ /* 0x0003e20008060006 */
[----:B------:R2:W-:Y:S01]  /*5330*/  @!P2 SYNCS.ARRIVE.TRANS64.RED.A0TR RZ, [UR20+0x80], R0 ;  /* 0x00008000ffffa9a7 */ /* 0x0005e20008300414 */
[----:B------:R-:W-:Y:S01]  /*5340*/  SYNCS.ARRIVE.TRANS64.RED.A1T0 RZ, [UR50], RZ ;  /* 0x000000ffffff79a7 */ /* 0x000fe20008100432 */
[----:B--2---:R-:W-:Y:S01]  /*5350*/  @!P2 IMAD.MOV.U32 R0, RZ, 0x20, RZ ;  /* 0x00000020ff00a824 */ /* 0x004fe200078e00ff */
[----:B------:R-:W2:Y:S03]  /*5360*/  SYNCS.PHASECHK.TRANS64.TRYWAIT P1, [UR20+0xa8], R8 ;  /* 0x0000a808ff0075a7 */ /* 0x000ea60008021114 */
[----:B------:R-:W-:Y:S01]  /*5370*/  @!P2 IMAD.MOV.U32 R0, RZ, 0x400, R0 ;  /* 0x00000400ff00a824 */ /* 0x000fe200078e0000 */
[----:B-12---:R-:W-:Y:S06]  /*5380*/  @!P1 BRA `(.L_x_79) ;  /* 0x0000004800689947 */ /* 0x006fec0003800000 */
.L_x_172:
[----:B------:R-:W-:Y:S01]  /*5390*/  @!P2 R2UR UR4, R0 ;  /* 0x000000000004a2ca */ /* 0x000fe200000e0000 */
[----:B------:R-:W-:Y:S01]  /*53a0*/  VOTEU.ALL UP0, P2 ;  /* 0x0000000000ff7886 */ /* 0x000fe20001000000 */
[----:B-1----:R-:W-:Y:S04]  /*53b0*/  @!P2 IADD3 R2, P1, PT, R12, 0x680, RZ ;  /* 0x000006800c02a810 */ /* 0x002fe80007f3e0ff */
[----:B------:R-:W-:Y:S01]  /*53c0*/  @!P2 R2UR UR5, R2 ;  /* 0x000000000205a2ca */ /* 0x000fe200000e0000 */
[----:B------:R-:W-:Y:S01]  /*53d0*/  @!P2 IMAD.X R0, RZ, RZ, R13, P1 ;  /* 0x000000ffff00a224 */ /* 0x000fe200008e060d */
[----:B------:R-:W-:Y:S02]  /*53e0*/  @!UP0 UIADD3 UR10, UPT, UPT, UR7, 0x20, URZ ;  /* 0x00000020070a8890 */ /* 0x000fe4000fffe0ff */
[----:B------:R-:W-:Y:S03]  /*53f0*/  @!UP0 UIADD3 UR8, UPT, UPT, UR20, 0x2400, URZ ;  /* 0x0000240014088890 */ /* 0x000fe6000fffe0ff */
[----:B------:R-:W-:Y:S01]  /*5400*/  @!UP0 UPRMT UR6, UR4, 0x5410, URZ ;  /* 0x0000541004068896 */ /* 0x000fe200080000ff */
[----:B------:R-:W-:Y:S01]  /*5410*/  @!P2 R2UR UR4, R0 ;  /* 0x000000000004a2ca */ /* 0x000fe200000e0000 */
[----:B------:R-:W-:Y:S01]  /*5420*/  VOTEU.ALL UP0, P2 ;  /* 0x0000000000ff7886 */ /* 0x000fe20001000000 */
[----:B------:R-:W-:Y:S03]  /*5430*/  @!P2 IMAD.MOV.U32 R0, RZ, RZ, 0x2000 ;  /* 0x00002000ff00a424 */ /* 0x000fe600078e00ff */
[----:B------:R-:W-:Y:S01]  /*5440*/  IMAD.U32 R14, RZ, RZ, UR5 ;  /* 0x00000005ff0e7e24 */ /* 0x000fe2000f8e00ff */
[----:B------:R-:W-:Y:S07]  /*5450*/  @!UP0 UMOV UR9, UR27 ;  /* 0x0000001b00098c82 */ /* 0x000fee0008000000 */
        /* <DEDUP_REMOVED lines=11> */
.L_x_174:
        /* <DEDUP_REMOVED lines=20> */
[----:B--2---:R-:W-:Y:S01]  /*5650*/  @P0 SHF.R.U32.HI R0, RZ, 0x10, R5 ;  /* 0x00000010ff000819 */ /* 0x004fe20000011605 */
[----:B------:R-:W2:Y:S03]  /*5660*/  SYNCS.PHASECHK.TRANS64.TRYWAIT P1, [UR20+0xb8], R8 ;  /* 0x0000b808ff0075a7 */ /* 0x000ea60008021114 */
[----:B------:R-:W-:Y:S01]  /*5670*/  @P0 R2UR UR52, R0 ;  /* 0x00000000003402ca */ /* 0x000fe200000e0000 */
[----:B------:R-:W-:Y:S03]  /*5680*/  @!UPT UIADD3 URZ, UPT, UPT, URZ, URZ, URZ ;  /* 0x000000fffffff290 */ /* 0x000fe6000fffe0ff */
[----:B-12---:R-:W-:Y:S11]  /*5690*/  @!P1 BRA `(.L_x_81) ;  /* 0x0000004400d49947 */ /* 0x006ff60003800000 */
.L_x_176:
[----:B-1----:R-:W-:Y:S01]  /*56a0*/  @!P2 IMAD.MOV.U32 R0, RZ, 0x20, RZ ;  /* 0x00000020ff00a824 */ /* 0x002fe200078e00ff */
[----:B------:R-:W-:Y:S01]  /*56b0*/  @!P2 IADD3 R2, P0, PT, R12, 0x680, RZ ;  /* 0x000006800c02a810 */ /* 0x000fe20007f1e0ff */
[----:B------:R-:W-:Y:S01]  /*56c0*/  VOTEU.ALL UP0, P2 ;  /* 0x0000000000ff7886 */ /* 0x000fe20001000000 */
[----:B------:R-:W-:Y:S01]  /*56d0*/  UIADD3 UR21, UPT, UPT, UR15, UR45, URZ ;  /* 0x0000002d0f157290 */ /* 0x000fe2000fffe0ff */
[----:B------:R-:W-:Y:S01]  /*56e0*/  @!P2 IMAD.MOV.U32 R0, RZ, 0x400, R0 ;  /* 0x00000400ff00a824 */ /* 0x000fe200078e0000 */
[----:B------:R-:W-:Y:S01]  /*56f0*/  @!P2 R2UR UR5, R2 ;  /* 0x000000000205a2ca */ /* 0x000fe200000e0000 */
[----:B------:R-:W-:Y:S01]  /*5700*/  UIADD3 UR51, UPT, UPT, UR16, UR44, URZ ;  /* 0x0000002c10337290 */ /* 0x000fe2000fffe0ff */
[----:B------:R-:W-:Y:S01]  /*5710*/  LOP3.LUT R10, R10, 0x1, RZ, 0x3c, !PT ;  /* 0x000000010a0a7812 */ /* 0x000fe200078e3cff */
[----:B------:R-:W-:Y:S01]  /*5720*/  @!UP0 UIADD3 UR8, UPT, UPT, UR20, 0x6400, URZ ;  /* 0x0000640014088890 */ /* 0x000fe2000fffe0ff */
[----:B------:R-:W-:Y:S01]  /*5730*/  @!P2 R2UR UR4, R0 ;  /* 0x000000000004a2ca */ /* 0x000fe200000e0000 */
[----:B------:R-:W-:Y:S01]  /*5740*/  @!P2 IMAD.X R0, RZ, RZ, R13, P0 ;  /* 0x000000ffff00a224 */ /* 0x000fe200000e060d */
[----:B------:R-:W-:Y:S01]  /*5750*/  @!UP0 UIADD3 UR10, UPT, UPT, UR7, 0x60, URZ ;  /* 0x00000060070a8890 */ /* 0x000fe2000fffe0ff */
[----:B------:R-:W-:Y:S01]  /*5760*/  LOP3.LUT P0, RZ, R6, 0x1, RZ, 0xc0, !PT ;  /* 0x0000000106ff7812 */ /* 0x000fe2000780c0ff */
[----:B------:R-:W-:Y:S01]  /*5770*/  @!UP0 UIADD3 UR9, UPT, UPT, UR20, 0x98, URZ ;  /* 0x0000009814098890 */ /* 0x000fe2000fffe0ff */
[----:B------:R-:W-:Y:S01]  /*5780*/  LOP3.LUT R9, R9, 0x1, RZ, 0x3c, !PT ;  /* 0x0000000109097812 */ /* 0x000fe200078e3cff */
[----:B------:R-:W-:Y:S03]  /*5790*/  UPLOP3.LUT UP3, UPT, UPT, UPT, UPT, 0x80, 0x8 ;  /* 0x000000000008789c */ /* 0x000fe60003f6f070 */
[----:B------:R-:W-:Y:S04]  /*57a0*/  IMAD.U32 R14, RZ, RZ, UR5 ;  /* 0x00000005ff0e7e24 */ /* 0x000fe8000f8e00ff */
[----:B------:R-:W-:Y:S01]  /*57b0*/  @!UP0 UPRMT UR6, UR4, 0x5410, URZ ;  /* 0x0000541004068896 */ /* 0x000fe200080000ff */
[----:B------:R-:W-:Y:S01]  /*57c0*/  @!P2 R2UR UR4, R0 ;  /* 0x000000000004a2ca */ /* 0x000fe200000e0000 */
[----:B------:R-:W-:Y:S11]  /*57d0*/  VOTEU.ALL UP0, P2 ;  /* 0x0000000000ff7886 */ /* 0x000ff60001000000 */
[----:B------:R-:W-:Y:S01]  /*57e0*/  @!UPT UIADD3 URZ, UPT, UPT, URZ, URZ, URZ ;  /* 0x000000fffffff290 */ /* 0x000fe2000fffe0ff */
[----:B------:R-:W-:Y:S01]  /*57f0*/  IMAD.U32 R15, RZ, RZ, UR4 ;  /* 0x00000004ff0f7e24 */ /* 0x000fe2000f8e00ff */
[----:B------:R-:W-:Y:S04]  /*5800*/  @!P2 R2UR UR4, R14 ;  /* 0x000000000e04a2ca */ /* 0x000fe800000e0000 */
[----:B------:R-:W-:Y:S11]  /*5810*/  @!P2 R2UR UR5, R15 ;  /* 0x000000000f05a2ca */ /* 0x000ff600000e0000 */
[----:B------:R-:W-:Y:S02]  /*5820*/  @!UPT UIADD3 URZ, UPT, UPT, URZ, URZ, URZ ;  /* 0x000000fffffff290 */ /* 0x000fe4000fffe0ff */
[----:B------:R1:W-:Y:S01]  /*5830*/  @!UP0 UTMALDG.5D.IM2COL [UR8], [UR4], UR6 ;  /* 0x00000008040083b4 */ /* 0x0003e20008060006 */
[----:B------:R1:W-:Y:S01]  /*5840*/  @!P2 SYNCS.ARRIVE.TRANS64.RED.A0TR RZ, [UR20+0x98], R3 ;  /* 0x00009803ffffa9a7 */ /* 0x0003e20008300414 */
[----:B------:R-:W-:Y:S01]  /*5850*/  SYNCS.ARRIVE.TRANS64.RED.A1T0 RZ, [UR47], RZ ;  /* 0x000000ffffff79a7 */ /* 0x000fe2000810042f */
[----:B------:R-:W-:Y:S05]  /*5860*/  @P0 BRA `(.L_x_82) ;  /* 0xfffffff000200947 */ /* 0x000fea000383ffff */
[----:B------:R-:W-:-:S04]  /*5870*/  SHF.L.U32 R2, R10, 0x1f, RZ ;  /* 0x0000001f0a027819 */ /* 0x000fc800000006ff */
[----:B------:R-:W2:Y:S02]  /*5880*/  SYNCS.PHASECHK.TRANS64.TRYWAIT P0, [UR20+0xa0], R2 ;  /* 0x0000a002ff0075a7 */ /* 0x000ea40008001114 */
[----:B--2---:R-:W-:Y:S05]  /*5890*/  @!P0 BRA `(.L_x_83) ;  /* 0x00000044006c8947 */ /* 0x004fea0003800000 */
.L_x_178:
[----:B------:R-:W3:Y:S02]  /*58a0*/  SYNCS.PHASECHK.TRANS64.TRYWAIT P0, [UR20+0xa8], R2 ;  /* 0x0000a802ff0075a7 */ /* 0x000ee40008001114 */
[----:B---3--:R-:W-:Y:S05]  /*58b0*/  @!P0 BRA `(.L_x_84) ;  /* 0x00000044007c8947 */ /* 0x008fea0003800000 */
.L_x_180:
[----:B------:R-:W3:Y:S02]  /*58c0*/  SYNCS.PHASECHK.TRANS64.TRYWAIT P0, [UR20+0xb0], R2 ;  /* 0x0000b002ff0075a7 */ /* 0x000ee40008001114 */
[----:B---3--:R-:W-:Y:S05]  /*58d0*/  @!P0 BRA `(.L_x_85) ;  /* 0x00000044008c8947 */ /* 0x008fea0003800000 */
.L_x_182:
[----:B--2---:R-:W-:-:S07]  /*58e0*/  MOV R0, UR20 ;  /* 0x0000001400007c02 */ /* 0x004fce0008000f00 */
.L_x_86:
[----:B--2---:R-:W-:-:S04]  /*58f0*/  SHF.L.U32 R2, R10, 0x1f, RZ ;  /* 0x0000001f0a027819 */ /* 0x004fc800000006ff */
[----:B------:R2:W3:Y:S03]  /*5900*/  SYNCS.PHASECHK.TRANS64.TRYWAIT P0, [R0+URZ+0xb8], R2 ;  /* 0x0000b802000075a7 */ /* 0x0004e600080011ff */
[----:B---3--:R-:W-:Y:S05]  /*5910*/  @!P0 NANOSLEEP.SYNCS 0x989680 ;  /* 0x009896800000895d */ /* 0x008fea0003900000 */
[----:B------:R-:W3:Y:S02]  /*5920*/  @!P0 SYNCS.PHASECHK.TRANS64 P0, [R0+URZ+0xb8], R2 ;  /* 0x0000b802000085a7 */ /* 0x000ee400080010ff */
[----:B-1-3--:R-:W-:Y:S05]  /*5930*/  @P0 EXIT ;  /* 0x000000000000094d */ /* 0x00afea0003800000 */
[----:B------:R-:W-:Y:S05]  /*5940*/  BRA `(.L_x_86) ;  /* 0xfffffffc00e87947 */ /* 0x000fea000383ffff */
.L_x_71:
[----:B------:R-:W-:-:S06]  /*5950*/  UISETP.GE.AND UP0, UPT, UR18, 0x4, UPT ;  /* 0x000000041200788c */ /* 0x000fcc000bf06270 */
[----:B------:R-:W-:-:S13]  /*5960*/  PLOP3.LUT P0, PT, PT, PT, UP0, 0x80, 0x8 ;  /* 0x000000000008781c */ /* 0x000fda0003f0f008 */
[----:B------:R-:W-:Y:S05]  /*5970*/  @!P0 EXIT ;  /* 0x000000000000894d */ /* 0x000fea0003800000 */
[----:B------:R-:W1:Y:S08]  /*5980*/  S2UR UR4, SR_CgaCtaId ;  /* 0x00000000000479c3 */ /* 0x000e700000008800 */
[----:B------:R-:W-:Y:S01]  /*5990*/  BAR.SYNC.DEFER_BLOCKING 0x6, 0xa0 ;  /* 0x0182800000007b1d */ /* 0x000fe20000010000 */
[C---:B------:R-:W-:Y:S01]  /*59a0*/  IMAD.SHL.U32 R3, R62.reuse, 0x20, RZ ;  /* 0x000000203e037824 */ /* 0x040fe200078e00ff */
[C---:B------:R-:W-:Y:S01]  /*59b0*/  R2P PR, R62.reuse, 0x6 ;  /* 0x000000063e007804 */ /* 0x040fe20000000000 */
[----:B------:R-:W-:-:S02]  /*59c0*/  IMAD.SHL.U32 R0, R62, 0x10, RZ ;  /* 0x000000103e007824 */ /* 0x000fc400078e00ff */
[----:B------:R-:W-:Y:S02]  /*59d0*/  HFMA2 R60, -RZ, RZ, 0, 5.9604644775390625e-08 ;  /* 0x00000001ff3c7431 */ /* 0x000fe400000001ff */
[C---:B------:R-:W-:Y:S01]  /*59e0*/  IMAD.SHL.U32 R61, R62.reuse, 0x4, RZ ;  /* 0x000000043e3d7824 */ /* 0x040fe200078e00ff */
[----:B------:R-:W-:Y:S01]  /*59f0*/  UMOV UR49, 0x400 ;  /* 0x0000040000317882 */ /* 0x000fe20000000000 */
[C---:B------:R-:W-:Y:S01]  /*5a00*/  LOP3.LUT R4, R3.reuse, 0xe0, RZ, 0xc0, !PT ;  /* 0x000000e003047812 */ /* 0x040fe200078ec0ff */
[----:B------:R-:W2:Y:S01]  /*5a10*/  LDC.64 R50, c[0x0][0x9b0] ;  /* 0x00026c00ff327b82 */ /* 0x000ea20000000a00 */
[----:B------:R-:W-:Y:S01]  /*5a20*/  LOP3.LUT R3, R3, 0x100, RZ, 0xc0, !PT ;  /* 0x0000010003037812 */ /* 0x000fe200078ec0ff */
[----:B------:R-:W-:Y:S01]  /*5a30*/  IMAD.U32 R23, R62, 0x10000, RZ ;  /* 0x000100003e177824 */ /* 0x000fe200078e00ff */
[----:B------:R-:W-:Y:S01]  /*5a40*/  LOP3.LUT R61, R4, 0x1c, R61, 0xf8, !PT ;  /* 0x0000001c043d7812 */ /* 0x000fe200078ef83d */
[----:B------:R-:W-:Y:S01]  /*5a50*/  IMAD.MOV.U32 R73, RZ, RZ, 0x10 ;  /* 0x00000010ff497424 */ /* 0x000fe200078e00ff */
[----:B------:R-:W-:Y:S01]  /*5a60*/  LOP3.LUT R0, R3, 0x600, R0, 0xf8, !PT ;  /* 0x0000060003007812 */ /* 0x000fe200078ef800 */
[----:B------:R-:W-:Y:S01]  /*5a70*/  IMAD.MOV.U32 R72, RZ, RZ, 0x20 ;  /* 0x00000020ff487424 */ /* 0x000fe200078e00ff */
[----:B------:R-:W-:Y:S01]  /*5a80*/  SHF.R.U32.HI R4, RZ, 0x2, R62 ;  /* 0x00000002ff047819 */ /* 0x000fe2000001163e */
[----:B------:R-:W3:Y:S01]  /*5a90*/  LDC.64 R48, c[0x0][0x9a8] ;  /* 0x00026a00ff307b82 */ /* 0x000ee20000000a00 */
[----:B------:R-:W-:Y:S01]  /*5aa0*/  LOP3.LUT R62, R62, 0x60, RZ, 0xc0, !PT ;  /* 0x000000603e3e7812 */ /* 0x000fe200078ec0ff */
[----:B------:R-:W-:Y:S01]  /*5ab0*/  IMAD.MOV.U32 R22, RZ, RZ, RZ ;  /* 0x000000ffff167224 */ /* 0x000fe200078e00ff */
[----:B------:R-:W-:-:S02]  /*5ac0*/  LOP3.LUT R61, R61, 0x4, R4, 0x78, !PT ;  /* 0x000000043d3d7812 */ /* 0x000fc400078e7804 */
[----:B------:R-:W-:Y:S02]  /*5ad0*/  CS2R R58, SRZ ;  /* 0x00000000003a7805 */ /* 0x000fe4000001ff00 */
[----:B------:R-:W-:Y:S01]  /*5ae0*/  LOP3.LUT R23, R23, 0x600000, RZ, 0xc0, !PT ;  /* 0x0060000017177812 */ /* 0x000fe200078ec0ff */
[----:B------:R-:W4:Y:S01]  /*5af0*/  LDCU UR61, c[0x0][0x370] ;  /* 0x00006e00ff3d77ac */ /* 0x000f220008000800 */
[----:B------:R-:W-:Y:S02]  /*5b00*/  LOP3.LUT R61, R0, R61, RZ, 0xfc, !PT ;  /* 0x0000003d003d7212 */ /* 0x000fe400078efcff */
[----:B------:R-:W-:Y:S01]  /*5b10*/  SEL R73, R73, 0xfffffff0, !P2 ;  /* 0xfffffff049497807 */ /* 0x000fe20005000000 */
[----:B-1----:R-:W-:Y:S01]  /*5b20*/  ULEA UR49, UR4, UR49, 0x18 ;  /* 0x0000003104317291 */ /* 0x002fe2000f8ec0ff */
[----:B------:R-:W-:Y:S01]  /*5b30*/  SEL R72, R72, 0xffffffe0, !P1 ;  /* 0xffffffe048487807 */ /* 0x000fe20004800000 */
[----:B------:R-:W1:Y:S01]  /*5b40*/  LDCU.64 UR4, c[0x0][0x990] ;  /* 0x00013200ff0477ac */ /* 0x000e620008000a00 */
[----:B------:R-:W2:Y:S06]  /*5b50*/  LDCU UR48, c[0x0][0xc0c] ;  /* 0x00018180ff3077ac */ /* 0x000eac0008000800 */
[----:B------:R-:W4:Y:S01]  /*5b60*/  LDS R2, [UR49+0x120] ;  /* 0x00012031ff027984 */ /* 0x000f220008000800 */
[----:B------:R-:W2:Y:S01]  /*5b70*/  LDCU UR38, c[0x0][0xc30] ;  /* 0x00018600ff2677ac */ /* 0x000ea20008000800 */
[----:B------:R-:W2:Y:S01]  /*5b80*/  LDCU.64 UR54, c[0x0][0x988] ;  /* 0x00013100ff3677ac */ /* 0x000ea20008000a00 */
[----:B------:R-:W2:Y:S01]  /*5b90*/  LDCU.64 UR46, c[0x0][0xc28] ;  /* 0x00018500ff2e77ac */ /* 0x000ea20008000a00 */
[----:B-1----:R-:W-:-:S02]  /*5ba0*/  IMAD.U32 R66, RZ, RZ, UR4 ;  /* 0x00000004ff427e24 */ /* 0x002fc4000f8e00ff */
[----:B------:R-:W-:Y:S01]  /*5bb0*/  IMAD.U32 R65, RZ, RZ, UR5 ;  /* 0x00000005ff417e24 */ /* 0x000fe2000f8e00ff */
[----:B------:R-:W1:Y:S01]  /*5bc0*/  LDCU.128 UR4, c[0x0][0xb80] ;  /* 0x00017000ff0477ac */ /* 0x000e620008000c00 */
[----:B------:R-:W2:Y:S01]  /*5bd0*/  LDCU.128 UR56, c[0x0][0xc10] ;  /* 0x00018200ff3877ac */ /* 0x000ea20008000c00 */
[----:B------:R-:W2:Y:S01]  /*5be0*/  LDCU UR60, c[0x0][0x374] ;  /* 0x00006e80ff3c77ac */ /* 0x000ea20008000800 */
[----:B------:R-:W-:Y:S01]  /*5bf0*/  UMOV UR53, URZ ;  /* 0x000000ff00357c82 */ /* 0x000fe20008000000 */
[----:B------:R-:W-:Y:S01]  /*5c00*/  UMOV UR50, URZ ;  /* 0x000000ff00327c82 */ /* 0x000fe20008000000 */
[----:B-1----:R-:W-:Y:S01]  /*5c10*/  IMAD.U32 R70, RZ, RZ, UR4 ;  /* 0x00000004ff467e24 */ /* 0x002fe2000f8e00ff */
[----:B------:R-:W-:Y:S01]  /*5c20*/  UIADD3 UR4, UPT, UPT, UR49, 0x400, URZ ;  /* 0x0000040031047890 */ /* 0x000fe2000fffe0ff */
[----:B------:R-:W-:Y:S01]  /*5c30*/  MOV R69, UR5 ;  /* 0x0000000500457c02 */ /* 0x000fe20008000f00 */
[----:B------:R-:W-:Y:S02]  /*5c40*/  IMAD.U32 R68, RZ, RZ, UR6 ;  /* 0x00000006ff447e24 */ /* 0x000fe4000f8e00ff */
[----:B------:R-:W-:-:S02]  /*5c50*/  IMAD.U32 R67, RZ, RZ, UR7 ;  /* 0x00000007ff437e24 */ /* 0x000fc4000f8e00ff */
[----:B------:R-:W-:Y:S02]  /*5c60*/  IMAD.U32 R71, RZ, RZ, UR4 ;  /* 0x00000004ff477e24 */ /* 0x000fe4000f8e00ff */
[C---:B----4-:R-:W-:Y:S01]  /*5c70*/  VIADD R3, R2.reuse, 0x80 ;  /* 0x0000008002037836 */ /* 0x050fe20000000000 */
[----:B------:R-:W-:-:S04]  /*5c80*/  LOP3.LUT R2, R2, 0xffff, RZ, 0xc0, !PT ;  /* 0x0000ffff02027812 */ /* 0x000fc800078ec0ff */
[----:B------:R-:W-:-:S05]  /*5c90*/  LOP3.LUT R3, R3, 0xffff, RZ, 0xc0, !PT ;  /* 0x0000ffff03037812 */ /* 0x000fca00078ec0ff */
[----:B--23--:R1:W-:Y:S02]  /*5ca0*/  STL.64 [R1], R2 ;  /* 0x0000000201007387 */ /* 0x00c3e40000100a00 */
.L_x_130:
[----:B-1----:R-:W-:Y:S04]  /*5cb0*/  SHF.L.U32 R2, R58, 0x1f, RZ ;  /* 0x0000001f3a027819 */ /* 0x002fe800000006ff */
[----:B------:R-:W1:Y:S02]  /*5cc0*/  SYNCS.PHASECHK.TRANS64.TRYWAIT P0, [UR49+0xd0], R2 ;  /* 0x0000d002ff0075a7 */ /* 0x000e640008001131 */
[----:B-1----:R-:W-:Y:S05]  /*5cd0*/  @!P0 BRA `(.L_x_87) ;  /* 0x0000004000a48947 */ /* 0x002fea0003800000 */
.L_x_184:
[----:B------:R-:W2:Y:S01]  /*5ce0*/  LDS.128 R52, [UR49+0x110] ;  /* 0x00011031ff347984 */ /* 0x000ea20008000c00 */
[----:B------:R-:W-:Y:S01]  /*5cf0*/  UIADD3 UR4, UPT, UPT, UR49, 0xd8, URZ ;  /* 0x000000d831047890 */ /* 0x000fe2000fffe0ff */
[----:B-1----:R-:W-:Y:S01]  /*5d00*/  IMAD R2, R22, 0x4, R1 ;  /* 0x0000000416027824 */ /* 0x002fe200078e0201 */
[----:B------:R-:W-:Y:S01]  /*5d10*/  UISETP.GE.AND UP1, UPT, UR39, 0x1, UPT ;  /* 0x000000012700788c */ /* 0x000fe2000bf26270 */
[----:B------:R-:W-:Y:S01]  /*5d20*/  @!PT LDS RZ, [RZ] ;  /* 0x00000000fffff984 */ /* 0x000fe20000000800 */
[----:B------:R-:W-:Y:S01]  /*5d30*/  @!PT LDS RZ, [RZ] ;  /* 0x00000000fffff984 */ /* 0x000fe20000000800 */
[----:B------:R-:W-:Y:S01]  /*5d40*/  @!PT LDS RZ, [RZ] ;  /* 0x00000000fffff984 */ /* 0x000fe20000000800 */
[----:B------:R-:W-:Y:S01]  /*5d50*/  @!PT LDS RZ, [RZ] ;  /* 0x00000000fffff984 */ /* 0x000fe20000000800 */
[----:B------:R1:W-:Y:S06]  /*5d60*/  MEMBAR.ALL.CTA ;  /* 0x0000000000007992 */ /* 0x0003ec0000008000 */
[----:B-1----:R-:W1:Y:S01]  /*5d70*/  FENCE.VIEW.ASYNC.S ;  /* 0x00000000000073c6 */ /* 0x002e620000000000 */
[----:B------:R-:W-:Y:S09]  /*5d80*/  UPRMT UR4, URZ, 0x654, UR4 ;  /* 0x00000654ff047896 */ /* 0x000ff20008000004 */
[----:B-1----:R-:W-:Y:S01]  /*5d90*/  SYNCS.ARRIVE.TRANS64.RED.A1T0 RZ, [UR4], RZ ;  /* 0x000000ffffff79a7 */ /* 0x002fe20008100404 */
[----:B------:R-:W5:Y:S01]  /*5da0*/  LDL R2, [R2] ;  /* 0x0000000002027983 */ /* 0x000f620000100800 */
[----:B--2---:R-:W-:Y:S11]  /*5db0*/  LOP3.LUT P0, RZ, R54, 0x1, RZ, 0xc0, !PT ;  /* 0x0000000136ff7812 */ /* 0x004ff6000780c0ff */
[----:B------:R-:W-:Y:S02]  /*5dc0*/  @!UPT UIADD3 URZ, UPT, UPT, URZ, URZ, URZ ;  /* 0x000000fffffff290 */ /* 0x000fe4000fffe0ff */
[----:B------:R-:W-:Y:S01]  /*5dd0*/  VOTEU.ANY UP0, P0 ;  /* 0x0000000000ff7886 */ /* 0x000fe20000000100 */
[----:B------:R-:W-:Y:S11]  /*5de0*/  PLOP3.LUT P0, PT, PT, PT, UP0, 0x80, 0x8 ;  /* 0x000000000008781c */ /* 0x000ff60003f0f008 */
[----:B------:R-:W-:Y:S02]  /*5df0*/  @!UPT UIADD3 URZ, UPT, UPT, URZ, URZ, URZ ;  /* 0x000000fffffff290 */ /* 0x000fe4000fffe0ff */
[----:B------:R-:W-:Y:S02]  /*5e00*/  @P0 MOV R3, R52 ;  /* 0x0000003400030202 */ /* 0x000fe40000000f00 */
[----:B------:R-:W-:Y:S02]  /*5e10*/  @P0 LOP3.LUT R0, R53, 0xffff, RZ, 0xc0, !PT ;  /* 0x0000ffff35000812 */ /* 0x000fe400078ec0ff */
[----:B------:R-:W-:Y:S02]  /*5e20*/  @P0 R2UR UR5, R3 ;  /* 0x00000000030502ca */ /* 0x000fe400000e0000 */
[----:B------:R-:W-:Y:S11]  /*5e30*/  @P0 R2UR UR4, R0 ;  /* 0x00000000000402ca */ /* 0x000ff600000e0000 */
[----:B------:R-:W-:Y:S02]  /*5e40*/  @UP0 UMOV UR37, UR5 ;  /* 0x0000000500250c82 */ /* 0x000fe40008000000 */
[----:B------:R-:W-:Y:S01]  /*5e50*/  @UP0 UMOV UR36, UR4 ;  /* 0x0000000400240c82 */ /* 0x000fe20008000000 */
[----:B------:R-:W-:Y:S05]  /*5e60*/  BRA.U !UP1, `(.L_x_88) ;  /* 0x0000000109cc7547 */ /* 0x000fea000b800000 */
[----:B------:R-:W1:Y:S01]  /*5e70*/  LDCU UR9, c[0x0][0xc20] ;  /* 0x00018400ff0977ac */ /* 0x000e620008000800 */
[----:B------:R-:W-:Y:S02]  /*5e80*/  UIMAD.WIDE.U32 UR4, UR60, UR59, URZ ;  /* 0x0000003b3c0472a5 */ /* 0x000fe4000f8e00ff */
[----:B------:R-:W-:Y:S02]  /*5e90*/  UIMAD.WIDE.U32 UR6, UR61, UR56, URZ ;  /* 0x000000383d0672a5 */ /* 0x000fe4000f8e00ff */
[----:B------:R-:W-:Y:S02]  /*5ea0*/  UIMAD.WIDE.U32 UR10, UR36, UR59, URZ ;  /* 0x0000003b240a72a5 */ /* 0x000fe4000f8e00ff */
[----:B------:R-:W-:Y:S02]  /*5eb0*/  UISETP.NE.AND UP0, UPT, UR58, 0x1, UPT ;  /* 0x000000013a00788c */ /* 0x000fe4000bf05270 */
[----:B------:R-:W-:Y:S02]  /*5ec0*/  UISETP.NE.AND UP1, UPT, UR48, 0x1, UPT ;  /* 0x000000013000788c */ /* 0x000fe4000bf25270 */
[----:B------:R-:W-:Y:S02]  /*5ed0*/  UISETP.NE.AND UP2, UPT, UR39, 0x1, UPT ;  /* 0x000000012700788c */ /* 0x000fe4000bf45270 */
[----:B------:R-:W-:Y:S01]  /*5ee0*/  UIMAD.WIDE.U32 UR12, UR37, UR56, URZ ;  /* 0x00000038250c72a5 */ /* 0x000fe2000f8e00ff */
[----:B------:R-:W-:Y:S01]  /*5ef0*/  UMOV UR4, UR5 ;  /* 0x0000000500047c82 */ /* 0x000fe20008000000 */
[----:B------:R-:W-:Y:S01]  /*5f00*/  UMOV UR6, UR11 ;  /* 0x0000000b00067c82 */ /* 0x000fe20008000000 */
[----:B-1----:R-:W-:Y:S03]  /*5f10*/  USHF.R.U32.HI UR8, URZ, UR9, UR4 ;  /* 0x00000009ff087299 */ /* 0x002fe60008011604 */
[----:B------:R-:W-:Y:S02]  /*5f20*/  UMOV UR4, UR7 ;  /* 0x0000000700047c82 */ /* 0x000fe40008000000 */
[----:B------:R-:W-:Y:S02]  /*5f30*/  USHF.R.U32.HI UR5, URZ, UR57, UR4 ;  /* 0x00000039ff057299 */ /* 0x000fe40008011604 */
[----:B------:R-:W-:Y:S02]  /*5f40*/  USEL UR4, UR60, UR8, !UP0 ;  /* 0x000000083c047287 */ /* 0x000fe4000c000000 */
[----:B------:R-:W-:Y:S02]  /*5f50*/  USHF.R.U32.HI UR8, URZ, UR9, UR6 ;  /* 0x00000009ff087299 */ /* 0x000fe40008011606 */
[----:B------:R-:W-:Y:S02]  /*5f60*/  UIMAD.WIDE.U32 UR6, UR4, UR46, URZ ;  /* 0x0000002e040672a5 */ /* 0x000fe4000f8e00ff */
[----:B------:R-:W-:Y:S02]  /*5f70*/  USEL UR9, UR61, UR5, !UP1 ;  /* 0x000000053d097287 */ /* 0x000fe4000c800000 */
[----:B------:R-:W-:Y:S02]  /*5f80*/  USEL UR8, UR36, UR8, !UP0 ;  /* 0x0000000824087287 */ /* 0x000fe4000c000000 */
[----:B------:R-:W-:Y:S01]  /*5f90*/  UIMAD.WIDE.U32 UR10, UR9, UR46, URZ ;  /* 0x0000002e090a72a5 */ /* 0x000fe2000f8e00ff */
[----:B------:R-:W-:Y:S01]  /*5fa0*/  UMOV UR6, UR7 ;  /* 0x0000000700067c82 */ /* 0x000fe20008000000 */
[----:B------:R-:W-:Y:S01]  /*5fb0*/  UMOV UR5, UR13 ;  /* 0x0000000d00057c82 */ /* 0x000fe20008000000 */
[----:B------:R-:W-:Y:S02]  /*5fc0*/  @UP2 USHF.R.U32.HI UR4, URZ, UR47, UR6 ;  /* 0x0000002fff042299 */ /* 0x000fe40008011606 */
[----:B------:R-:W-:Y:S02]  /*5fd0*/  USHF.R.U32.HI UR5, URZ, UR57, UR5 ;  /* 0x00000039ff057299 */ /* 0x000fe40008011605 */
[----:B------:R-:W-:Y:S02]  /*5fe0*/  UIMAD UR4, UR39, UR4, URZ ;  /* 0x00000004270472a4 */ /* 0x000fe4000f8e02ff */
[----:B------:R-:W-:Y:S02]  /*5ff0*/  USEL UR5, UR37, UR5, !UP1 ;  /* 0x0000000525057287 */ /* 0x000fe4000c800000 */
[----:B------:R-:W-:Y:S01]  /*6000*/  UISETP.GE.AND UP0, UPT, UR8, UR4, UPT ;  /* 0x000000040800728c */ /* 0x000fe2000bf06270 */
[----:B------:R-:W-:Y:S01]  /*6010*/  UMOV UR6, UR11 ;  /* 0x0000000b00067c82 */ /* 0x000fe20008000000 */
[----:B------:R-:W-:Y:S02]  /*6020*/  UIMAD.WIDE.U32 UR10, UR8, UR46, URZ ;  /* 0x0000002e080a72a5 */ /* 0x000fe4000f8e00ff */
[----:B------:R-:W-:Y:S04]  /*6030*/  @UP2 USHF.R.U32.HI UR9, URZ, UR47, UR6 ;  /* 0x0000002fff092299 */ /* 0x000fe80008011606 */
[----:B------:R-:W-:Y:S01]  /*6040*/  UIMAD UR6, UR39, UR9, URZ ;  /* 0x00000009270672a4 */ /* 0x000fe2000f8e02ff */
[----:B------:R-:W-:Y:S03]  /*6050*/  UMOV UR4, UR11 ;  /* 0x0000000b00047c82 */ /* 0x000fe60008000000 */
[----:B------:R-:W-:Y:S02]  /*6060*/  UISETP.GE.OR UP0, UPT, UR5, UR6, UP0 ;  /* 0x000000060500728c */ /* 0x000fe40008706670 */
[----:B------:R-:W-:Y:S02]  /*6070*/  USHF.R.U32.HI UR4, URZ, UR47, UR4 ;  /* 0x0000002fff047299 */ /* 0x000fe40008011604 */
[----:B------:R-:W-:Y:S02]  /*6080*/  UIMAD.WIDE.U32 UR6, UR5, UR46, URZ ;  /* 0x0000002e050672a5 */ /* 0x000fe4000f8e00ff */
[----:B------:R-:W-:Y:S02]  /*6090*/  USEL UR11, UR8, UR4, !UP2 ;  /* 0x00000004080b7287 */ /* 0x000fe4000d000000 */
[----:B------:R-:W-:Y:S02]  /*60a0*/  UIADD3 UR6, UPT, UPT, -UR5, URZ, URZ ;  /* 0x000000ff05067290 */ /* 0x000fe4000fffe1ff */
[----:B------:R-:W-:Y:S02]  /*60b0*/  UIADD3 UR10, UPT, UPT, -UR11, URZ, URZ ;  /* 0x000000ff0b0a7290 */ /* 0x000fe4000fffe1ff */
[----:B------:R-:W-:Y:S02]  /*60c0*/  UIMAD UR6, UR48, UR6, UR37 ;  /* 0x00000006300672a4 */ /* 0x000fe4000f8e0225 */
[----:B------:R-:W-:Y:S01]  /*60d0*/  UIMAD UR10, UR39, UR10, UR8 ;  /* 0x0000000a270a72a4 */ /* 0x000fe2000f8e0208 */
[----:B------:R-:W-:Y:S01]  /*60e0*/  @!UP0 UMOV UR4, UR7 ;  /* 0x0000000700048c82 */ /* 0x000fe20008000000 */
[----:B------:R-:W-:Y:S02]  /*60f0*/  UIADD3 UR7, UPT, UPT, -UR8, URZ, URZ ;  /* 0x000000ff08077290 */ /* 0x000fe4000fffe1ff */
[----:B------:R-:W-:Y:S04]  /*6100*/  @!UP0 USHF.R.U32.HI UR4, URZ, UR47, UR4 ;  /* 0x0000002fff048299 */ /* 0x000fe80008011604 */
[----:B------:R-:W-:Y:S04]  /*6110*/  @!UP0 USEL UR4, UR5, UR4, !UP2 ;  /* 0x0000000405048287 */ /* 0x000fe8000d000000 */
[----:B------:R-:W-:Y:S02]  /*6120*/  @!UP0 UIMAD UR9, UR9, UR10, UR4 ;  /* 0x0000000a090982a4 */ /* 0x000fe4000f8e0204 */
[----:B------:R-:W-:Y:S02]  /*6130*/  @!UP0 UIADD3 UR10, UPT, UPT, UR11, -UR4, URZ ;  /* 0x800000040b0a8290 */ /* 0x000fe4000fffe0ff */
[----:B------:R-:W-:Y:S02]  /*6140*/  UIMAD UR4, UR58, UR7, UR36 ;  /* 0x000000073a0472a4 */ /* 0x000fe4000f8e0224 */
[----:B------:R-:W-:Y:S03]  /*6150*/  @!UP0 UIMAD UR8, UR10, UR39, UR5 ;  /* 0x000000270a0882a4 */ /* 0x000fe6000f8e0205 */
[----:B------:R-:W-:Y:S02]  /*6160*/  @!UP0 UMOV UR5, UR9 ;  /* 0x0000000900058c82 */ /* 0x000fe40008000000 */
[----:B------:R-:W-:Y:S02]  /*6170*/  UIMAD UR37, UR5, UR48, UR6 ;  /* 0x00000030052572a4 */ /* 0x000fe4000f8e0206 */
[----:B------:R-:W-:Y:S11]  /*6180*/  UIMAD UR36, UR8, UR58, UR4 ;  /* 0x0000003a082472a4 */ /* 0x000ff6000f8e0204 */
[----:B------:R-:W-:Y:S01]  /*6190*/  @!UPT UIADD3 URZ, UPT, UPT, URZ, URZ, URZ ;  /* 0x000000fffffff290 */ /* 0x000fe2000fffe0ff */
.L_x_88:
[----:B------:R-:W-:Y:S01]  /*61a0*/  UISETP.NE.AND UP0, UPT, UR38, 0x1, UPT ;  /* 0x000000012600788c */ /* 0x000fe2000bf05270 */
[----:B------:R-:W-:Y:S01]  /*61b0*/  @P0 SHF.R.U32.HI R0, RZ, 0x10, R53 ;  /* 0x00000010ff000819 */ /* 0x000fe20000011635 */
[----:B------:R-:W-:Y:S01]  /*61c0*/  USHF.L.U32 UR41, UR21, 0x7, URZ ;  /* 0x0000000715297899 */ /* 0x000fe200080006ff */
[----:B------:R-:W-:Y:S02]  /*61d0*/  BSSY.RECONVERGENT B6, `(.L_x_89) ;  /* 0x0000034000067945 */ /* 0x000fe40003800200 */
[----:B------:R-:W-:Y:S02]  /*61e0*/  @P0 R2UR UR62, R0 ;  /* 0x00000000003e02ca */ /* 0x000fe400000e0000 */
[----:B------:R-:W-:Y:S04]  /*61f0*/  LOP3.LUT P0, RZ, R71, 0x3f0, RZ, 0xc0, !PT ;  /* 0x000003f047ff7812 */ /* 0x000fe8000780c0ff */
[----:B------:R-:W1:Y:S01]  /*6200*/  @!UP0 LDCU.128 UR12, c[0x0][0xc10] ;  /* 0x00018200ff0c87ac */ /* 0x000e620008000c00 */
[----:B------:R-:W2:Y:S01]  /*6210*/  @!UP0 LDCU UR5, c[0x0][0xc0c] ;  /* 0x00018180ff0587ac */ /* 0x000ea20008000800 */
[----:B------:R-:W3:Y:S01]  /*6220*/  @!UP0 LDCU UR10, c[0x0][0xc20] ;  /* 0x00018400ff0a87ac */ /* 0x000ee20008000800 */
[----:B-1----:R-:W-:Y:S02]  /*6230*/  UIMAD.WIDE.U32 UR8, UR37, UR12, URZ ;  /* 0x0000000c250872a5 */ /* 0x002fe4000f8e00ff */
[----:B------:R-:W-:Y:S02]  /*6240*/  UIMAD.WIDE.U32 UR6, UR36, UR15, URZ ;  /* 0x0000000f240672a5 */ /* 0x000fe4000f8e00ff */
[----:B------:R-:W-:Y:S03]  /*6250*/  @!UP0 UISETP.NE.AND UP1, UPT, UR14, 0x1, UPT ;  /* 0x000000010e00888c */ /* 0x000fe6000bf25270 */
[----:B------:R-:W-:Y:S01]  /*6260*/  @!UP0 UMOV UR4, UR9 ;  /* 0x0000000900048c82 */ /* 0x000fe20008000000 */
[----:B--2---:R-:W-:Y:S02]  /*6270*/  @!UP0 UISETP.NE.AND UP2, UPT, UR5, 0x1, UPT ;  /* 0x000000010500888c */ /* 0x004fe4000bf45270 */
[----:B------:R-:W-:Y:S01]  /*6280*/  @!UP0 USHF.R.U32.HI UR4, URZ, UR13, UR4 ;  /* 0x0000000dff048299 */ /* 0x000fe20008011604 */
[----:B------:R-:W-:Y:S02]  /*6290*/  @!UP0 UMOV UR6, UR7 ;  /* 0x0000000700068c82 */ /* 0x000fe40008000000 */
[----:B---3--:R-:W-:Y:S02]  /*62a0*/  @!UP0 USHF.R.U32.HI UR6, URZ, UR10, UR6 ;  /* 0x0000000aff068299 */ /* 0x008fe40008011606 */
[----:B------:R-:W-:Y:S02]  /*62b0*/  @!UP0 USEL UR7, UR37, UR4, !UP2 ;  /* 0x0000000425078287 */ /* 0x000fe4000d000000 */
[----:B------:R-:W-:Y:S04]  /*62c0*/  @!UP0 USEL UR6, UR36, UR6, !UP1 ;  /* 0x0000000624068287 */ /* 0x000fe8000c800000 */
[----:B------:R-:W-:Y:S02]  /*62d0*/  @!UP0 UIADD3 UR4, UPT, UPT, -UR7, UR6, URZ ;  /* 0x0000000607048290 */ /* 0x000fe4000fffe1ff */
[----:B------:R-:W-:Y:S02]  /*62e0*/  @!UP0 UIADD3 UR6, UPT, UPT, UR7, -UR6, URZ ;  /* 0x8000000607068290 */ /* 0x000fe4000fffe0ff */
[----:B------:R-:W-:Y:S02]  /*62f0*/  @!UP0 UIMAD UR37, UR4, UR5, UR37 ;  /* 0x00000005042582a4 */ /* 0x000fe4000f8e0225 */
[----:B------:R-:W-:Y:S01]  /*6300*/  @!UP0 UIMAD UR36, UR6, UR14, UR36 ;  /* 0x0000000e062482a4 */ /* 0x000fe2000f8e0224 */
[----:B------:R-:W-:Y:S11]  /*6310*/  @!P0 BRA `(.L_x_90) ;  /* 0x00000000007c8947 */ /* 0x000ff60003800000 */
[----:B------:R-:W1:Y:S01]  /*6320*/  LDCU.64 UR8, c[0x4][0x80] ;  /* 0x01001000ff0877ac */ /* 0x000e620008000a00 */
[----:B------:R-:W-:Y:S01]  /*6330*/  MOV R16, 0x0 ;  /* 0x0000000000107802 */ /* 0x000fe20000000f00 */
[----:B------:R-:W-:Y:S02]  /*6340*/  HFMA2 R12, -RZ, RZ, 0, 5.9604644775390625e-08 ;  /* 0x00000001ff0c7431 */ /* 0x000fe400000001ff */
[----:B------:R-:W-:Y:S01]  /*6350*/  IMAD.MOV.U32 R8, RZ, RZ, 0x70 ;  /* 0x00000070ff087424 */ /* 0x000fe200078e00ff */
[----:B------:R2:W3:Y:S01]  /*6360*/  LDC.64 R14, c[0x4][R16] ;  /* 0x01000000100e7b82 */ /* 0x0004e20000000a00 */
[----:B------:R-:W4:Y:S01]  /*6370*/  LDCU.64 UR6, c[0x4][0x88] ;  /* 0x01001100ff0677ac */ /* 0x000f220008000a00 */
[----:B------:R-:W-:Y:S01]  /*6380*/  IMAD.MOV.U32 R13, RZ, RZ, RZ ;  /* 0x000000ffff0d7224 */ /* 0x000fe200078e00ff */
[----:B------:R-:W2:Y:S01]  /*6390*/  LDCU.64 UR4, c[0x4][0x8] ;  /* 0x01000100ff0477ac */ /* 0x000ea20008000a00 */
[----:B-1----:R-:W-:Y:S01]  /*63a0*/  MOV R5, UR9 ;  /* 0x0000000900057c02 */ /* 0x002fe20008000f00 */
[----:B------:R-:W-:Y:S01]  /*63b0*/  IMAD.U32 R4, RZ, RZ, UR8 ;  /* 0x00000008ff047e24 */ /* 0x000fe2000f8e00ff */
[----:B----4-:R-:W-:Y:S01]  /*63c0*/  MOV R7, UR7 ;  /* 0x0000000700077c02 */ /* 0x010fe20008000f00 */
[----:B------:R-:W-:Y:S01]  /*63d0*/  IMAD.U32 R6, RZ, RZ, UR6 ;  /* 0x00000006ff067e24 */ /* 0x000fe2000f8e00ff */
[----:B--2---:R-:W-:Y:S01]  /*63e0*/  MOV R11, UR5 ;  /* 0x00000005000b7c02 */ /* 0x004fe20008000f00 */
[----:B------:R-:W-:Y:S02]  /*63f0*/  IMAD.U32 R10, RZ, RZ, UR4 ;  /* 0x00000004ff0a7e24 */ /* 0x000fe4000f8e00ff */
[----:B------:R-:W-:Y:S07]  /*6400*/  LEPC R20, `(.L_x_91) ;  /* 0x000000001014794e */ /* 0x000fee0000000000 */
[----:B---3-5:R-:W-:Y:S05]  /*6410*/  CALL.ABS.NOINC R14 ;  /* 0x000000000e007343 */ /* 0x028fea0003c00000 */
.L_x_91:
[----:B------:R-:W1:Y:S01]  /*6420*/  LDCU.64 UR8, c[0x4][0x80] ;  /* 0x01001000ff0877ac */ /* 0x000e620008000a00 */
[----:B------:R-:W2:Y:S01]  /*6430*/  LDC.64 R16, c[0x4][R16] ;  /* 0x0100000010107b82 */ /* 0x000ea20000000a00 */
[----:B------:R-:W-:Y:S02]  /*6440*/  HFMA2 R12, -RZ, RZ, 0, 5.9604644775390625e-08 ;  /* 0x00000001ff0c7431 */ /* 0x000fe400000001ff */
[----:B------:R-:W-:Y:S02]  /*6450*/  IMAD.MOV.U32 R8, RZ, RZ, 0x70 ;  /* 0x00000070ff087424 */ /* 0x000fe400078e00ff */
[----:B------:R-:W-:Y:S01]  /*6460*/  IMAD.MOV.U32 R13, RZ, RZ, RZ ;  /* 0x000000ffff0d7224 */ /* 0x000fe200078e00ff */
[----:B------:R-:W3:Y:S01]  /*6470*/  LDCU.64 UR6, c[0x4][0x88] ;  /* 0x01001100ff0677ac */ /* 0x000ee20008000a00 */
[----:B------:R-:W4:Y:S01]  /*6480*/  LDCU.64 UR4, c[0x4][0x8] ;  /* 0x01000100ff0477ac */ /* 0x000f220008000a00 */
[----:B-1----:R-:W-:Y:S02]  /*6490*/  MOV R4, UR8 ;  /* 0x0000000800047c02 */ /* 0x002fe40008000f00 */
[----:B------:R-:W-:Y:S02]  /*64a0*/  MOV R5, UR9 ;  /* 0x0000000900057c02 */ /* 0x000fe40008000f00 */
[----:B---3--:R-:W-:Y:S01]  /*64b0*/  MOV R7, UR7 ;  /* 0x0000000700077c02 */ /* 0x008fe20008000f00 */
[----:B------:R-:W-:Y:S01]  /*64c0*/  IMAD.U32 R6, RZ, RZ, UR6 ;  /* 0x00000006ff067e24 */ /* 0x000fe2000f8e00ff */
[----:B----4-:R-:W-:Y:S01]  /*64d0*/  MOV R11, UR5 ;  /* 0x00000005000b7c02 */ /* 0x010fe20008000f00 */
[----:B------:R-:W-:Y:S02]  /*64e0*/  IMAD.U32 R10, RZ, RZ, UR4 ;  /* 0x00000004ff0a7e24 */ /* 0x000fe4000f8e00ff */
[----:B------:R-:W-:Y:S07]  /*64f0*/  LEPC R20, `(.L_x_90) ;  /* 0x000000001014794e */ /* 0x000fee0000000000 */
[----:B--2---:R-:W-:Y:S05]  /*6500*/  CALL.ABS.NOINC R16 ;  /* 0x0000000010007343 */ /* 0x004fea0003c00000 */
.L_x_90:
[----:B------:R-:W-:Y:S05]  /*6510*/  BSYNC.RECONVERGENT B6 ;  /* 0x0000000000067941 */ /* 0x000fea0003800200 */
.L_x_89:
[----:B------:R-:W-:Y:S01]  /*6520*/  R2UR UR5, R66 ;  /* 0x00000000420572ca */ /* 0x000fe200000e0000 */
[----:B------:R-:W-:Y:S01]  /*6530*/  UISETP.NE.AND UP2, UPT, UR63, URZ, UPT ;  /* 0x000000ff3f00728c */ /* 0x000fe2000bf45270 */
[----:B------:R-:W-:Y:S02]  /*6540*/  R2UR UR4, R65 ;  /* 0x00000000410472ca */ /* 0x000fe400000e0000 */
[----:B------:R-:W-:Y:S02]  /*6550*/  ISETP.NE.U32.AND P3, PT, R50, RZ, PT ;  /* 0x000000ff3200720c */ /* 0x000fe40003f65070 */
[----:B------:R-:W-:Y:S02]  /*6560*/  ISETP.NE.U32.AND P1, PT, RZ, UR54, PT ;  /* 0x00000036ff007c0c */ /* 0x000fe4000bf25070 */
[----:B------:R-:W-:Y:S02]  /*6570*/  PLOP3.LUT P4, PT, PT, PT, UP2, 0x80, 0x8 ;  /* 0x000000000008781c */ /* 0x000fe40003f8f028 */
[----:B------:R-:W-:Y:S02]  /*6580*/  ISETP.NE.AND.EX P3, PT, R51, RZ, PT, P3 ;  /* 0x000000ff3300720c */ /* 0x000fe40003f65330 */
[----:B------:R-:W-:Y:S01]  /*6590*/  ISETP.NE.AND.EX P1, PT, RZ, UR55, PT, P1 ;  /* 0x00000037ff007c0c */ /* 0x000fe2000bf25310 */
[----:B------:R-:W-:Y:S01]  /*65a0*/  UISETP.NE.U32.AND UP0, UPT, UR5, URZ, UPT ;  /* 0x000000ff0500728c */ /* 0x000fe2000bf05070 */
[----:B------:R-:W-:Y:S03]  /*65b0*/  P2R R80, PR, RZ, 0x10 ;  /* 0x00000010ff507803 */ /* 0x000fe60000000000 */
[----:B------:R-:W-:Y:S02]  /*65c0*/  UISETP.NE.AND.EX UP1, UPT, UR4, URZ, UPT, UP0 ;  /* 0x000000ff0400728c */ /* 0x000fe4000bf25300 */
[----:B------:R-:W-:Y:S02]  /*65d0*/  UPLOP3.LUT UP0, UPT, UPT, UPT, UPT, 0x40, 0x4 ;  /* 0x000000000004789c */ /* 0x000fe40003f0e870 */
[----:B------:R-:W-:Y:S06]  /*65e0*/  @UP2 UPLOP3.LUT UP0, UPT, UPT, UPT, UP1, 0x80, 0x8 ;  /* 0x000000000008289c */ /* 0x000fec0003f0f010 */
[----:B------:R-:W-:Y:S01]  /*65f0*/  PLOP3.LUT P0, PT, PT, PT, UP0, 0x80, 0x8 ;  /* 0x000000000008781c */ /* 0x000fe20003f0f008 */
[----:B------:R-:W-:Y:S01]  /*6600*/  @!UPT UIADD3 URZ, UPT, UPT, URZ, URZ, URZ ;  /* 0x000000fffffff290 */ /* 0x000fe2000fffe0ff */
[----:B------:R-:W-:Y:S11]  /*6610*/  BRA.U !UP1, `(.L_x_92) ;  /* 0x0000000109407547 */ /* 0x000ff6000b800000 */
[----:B------:R-:W-:Y:S01]  /*6620*/  UISETP.NE.U32.AND UP0, UPT, UR54, URZ, UPT ;  /* 0x000000ff3600728c */ /* 0x000fe2000bf05070 */
[----:B------:R-:W-:Y:S01]  /*6630*/  R2UR UR6, R66 ;  /* 0x00000000420672ca */ /* 0x000fe200000e0000 */
[----:B------:R-:W1:Y:S01]  /*6640*/  LDCU.64 UR8, c[0x0][0x358] ;  /* 0x00006b00ff0877ac */ /* 0x000e620008000a00 */
[----:B------:R-:W-:Y:S02]  /*6650*/  HFMA2 R63, -RZ, RZ, 0, 5.9604644775390625e-08 ;  /* 0x00000001ff3f7431 */ /* 0x000fe400000001ff */
[----:B------:R-:W-:Y:S01]  /*6660*/  IMAD.MOV.U32 R0, RZ, RZ, 0x1 ;  /* 0x00000001ff007424 */ /* 0x000fe200078e00ff */
[----:B------:R-:W-:Y:S06]  /*6670*/  UISETP.NE.AND.EX UP0, UPT, UR55, URZ, UPT, UP0 ;  /* 0x000000ff3700728c */ /* 0x000fec000bf05300 */
[----:B------:R-:W-:Y:S05]  /*6680*/  PLOP3.LUT P2, PT, PT, PT, UP0, 0x80, 0x8 ;  /* 0x000000000008781c */ /* 0x000fea0003f4f008 */
[----:B------:R-:W2:Y:S01]  /*6690*/  @UP0 LDCU.64 UR4, c[0x0][0x988] ;  /* 0x00013100ff0407ac */ /* 0x000ea20008000a00 */
[----:B------:R-:W-:Y:S07]  /*66a0*/  @UP0 UIMAD UR6, UR52, UR6, URZ ;  /* 0x00000006340602a4 */ /* 0x000fee000f8e02ff */
[----:B------:R-:W-:Y:S01]  /*66b0*/  @!P2 PRMT R63, R0, 0x7610, R63 ;  /* 0x00007610003fa816 */ /* 0x000fe2000000003f */
[----:B--2---:R-:W-:Y:S06]  /*66c0*/  @UP0 UIMAD.WIDE UR4, UR6, 0x4, UR4 ;  /* 0x00000004060408a5 */ /* 0x004fec000f8e0204 */
[----:B------:R-:W-:Y:S02]  /*66d0*/  IMAD.U32 R4, RZ, RZ, UR4 ;  /* 0x00000004ff047e24 */ /* 0x000fe4000f8e00ff */
[----:B------:R-:W-:Y:S03]  /*66e0*/  IMAD.U32 R5, RZ, RZ, UR5 ;  /* 0x00000005ff057e24 */ /* 0x000fe6000f8e00ff */
[----:B------:R-:W2:Y:S02]  /*66f0*/  @!UP0 LDCU UR4, c[0x0][0x980] ;  /* 0x00013000ff0487ac */ /* 0x000ea40008000800 */
[----:B-1---5:R1:W5:Y:S02]  /*6700*/  @P2 LDG.E R27, desc[UR8][R4.64] ;  /* 0x00000008041b2981 */ /* 0x022364000c1e1900 */
[----:B-12---:R-:W-:Y:S02]  /*6710*/  @!P2 MOV R27, UR4 ;  /* 0x00000004001bac02 */ /* 0x006fe40008000f00 */
.L_x_92:
[----:B------:R-:W-:Y:S05]  /*6720*/  @!P3 BRA `(.L_x_93) ;  /* 0x000000000024b947 */ /* 0x000fea0003800000 */
[----:B------:R-:W-:Y:S01]  /*6730*/  ISETP.NE.U32.AND P2, PT, R48, RZ, PT ;  /* 0x000000ff3000720c */ /* 0x000fe20003f45070 */
[----:B------:R-:W1:Y:S03]  /*6740*/  LDCU.64 UR4, c[0x0][0x358] ;  /* 0x00006b00ff0477ac */ /* 0x000e660008000a00 */
[----:B------:R-:W-:Y:S11]  /*6750*/  ISETP.NE.AND.EX P2, PT, R49, RZ, PT, P2 ;  /* 0x000000ff3100720c */ /* 0x000ff60003f45320 */
[----:B------:R-:W-:Y:S02]  /*6760*/  @!UPT UIADD3 URZ, UPT, UPT, URZ, URZ, URZ ;  /* 0x000000fffffff290 */ /* 0x000fe4000fffe0ff */
[----:B------:R-:W2:Y:S01]  /*6770*/  @P2 LDC.64 R4, c[0x0][0x9a8] ;  /* 0x00026a00ff042b82 */ /* 0x000ea20000000a00 */
[----:B------:R-:W-:Y:S04]  /*6780*/  @P2 IMAD R0, R50, UR52, RZ ;  /* 0x0000003432002c24 */ /* 0x000fe8000f8e02ff */
[----:B--2---:R-:W-:Y:S05]  /*6790*/  @P2 IMAD.WIDE R4, R0, 0x4, R4 ;  /* 0x0000000400042825 */ /* 0x004fea00078e0204 */
[----:B-1---5:R1:W5:Y:S02]  /*67a0*/  @P2 LDG.E R24, desc[UR4][R4.64] ;  /* 0x0000000404182981 */ /* 0x022364000c1e1900 */
[----:B-1----:R-:W2:Y:S02]  /*67b0*/  @!P2 LDC R24, c[0x0][0x9a0] ;  /* 0x00026800ff18ab82 */ /* 0x002ea40000000800 */
.L_x_93:
[----:B-----5:R-:W-:Y:S01]  /*67c0*/  FSETP.NEU.AND P2, PT, R27, RZ, PT ;  /* 0x000000ff1b00720b */ /* 0x020fe20003f4d000 */
[----:B------:R-:W1:Y:S01]  /*67d0*/  LDCU.128 UR12, c[0x0][0xb90] ;  /* 0x00017200ff0c77ac */ /* 0x000e620008000c00 */
[----:B------:R-:W-:Y:S01]  /*67e0*/  SEL R4, RZ, 0xffffffff, P1 ;  /* 0xffffffffff047807 */ /* 0x000fe20000800000 */
[----:B------:R-:W-:Y:S01]  /*67f0*/  IMAD.SHL.U32 R87, R61, 0x4, RZ ;  /* 0x000000043d577824 */ /* 0x000fe200078e00ff */
[----:B------:R-:W-:Y:S01]  /*6800*/  @P4 LOP3.LUT P1, RZ, R63, 0xff, RZ, 0xc0, !PT ;  /* 0x000000ff3fff4812 */ /* 0x000fe2000782c0ff */
[----:B------:R-:W-:Y:S01]  /*6810*/  BSSY B1, `(.L_x_94) ;  /* 0x0000058000017945 */ /* 0x000fe20003800000 */
[----:B------:R-:W-:Y:S01]  /*6820*/  @P4 SEL R79, RZ, 0xffffffff, P2 ;  /* 0xffffffffff4f4807 */ /* 0x000fe20001000000 */
[----:B------:R-:W-:Y:S01]  /*6830*/  VIADD R82, R87, UR49 ;  /* 0x0000003157527c36 */ /* 0x000fe20008000000 */
[----:B------:R-:W-:Y:S01]  /*6840*/  LOP3.LUT R60, R60, 0x1, RZ, 0x3c, !PT ;  /* 0x000000013c3c7812 */ /* 0x000fe200078e3cff */
[----:B------:R-:W3:Y:S01]  /*6850*/  LDCU UR11, c[0x0][0xba0] ;  /* 0x00017400ff0b77ac */ /* 0x000ee20008000800 */
[----:B------:R-:W-:Y:S01]  /*6860*/  @P0 SEL R79, R4, R79, !P1 ;  /* 0x0000004f044f0207 */ /* 0x000fe20004800000 */
[----:B------:R-:W-:Y:S01]  /*6870*/  IMAD.MOV.U32 R88, RZ, RZ, 0x1 ;  /* 0x00000001ff587424 */ /* 0x000fe200078e00ff */
[----:B------:R-:W-:Y:S01]  /*6880*/  LEA R84, R22, UR49, 0x3 ;  /* 0x0000003116547c11 */ /* 0x000fe2000f8e18ff */
[----:B------:R-:W-:Y:S01]  /*6890*/  USHF.L.U32 UR8, UR51, 0x6, URZ ;  /* 0x0000000633087899 */ /* 0x000fe200080006ff */
[----:B------:R-:W-:Y:S01]  /*68a0*/  @P4 LOP3.LUT R79, R79, 0x1, RZ, 0xc0, !PT ;  /* 0x000000014f4f4812 */ /* 0x000fe200078ec0ff */
[----:B------:R-:W-:Y:S01]  /*68b0*/  IMAD.IADD R25, R23, 0x1, R2 ;  /* 0x0000000117197824 */ /* 0x000fe200078e0202 */
[----:B------:R-:W-:Y:S01]  /*68c0*/  R2UR UR4, R69 ;  /* 0x00000000450472ca */ /* 0x000fe200000e0000 */
[----:B------:R-:W-:Y:S01]  /*68d0*/  IMAD.MOV.U32 R86, RZ, RZ, RZ ;  /* 0x000000ffff567224 */ /* 0x000fe200078e00ff */
[----:B------:R-:W-:Y:S01]  /*68e0*/  ISETP.NE.U32.OR P5, PT, R79, 0x1, !P4 ;  /* 0x000000014f00780c */ /* 0x000fe200067a5470 */
[----:B------:R-:W-:Y:S01]  /*68f0*/  IMAD.U32 R77, RZ, RZ, UR8 ;  /* 0x00000008ff4d7e24 */ /* 0x000fe2000f8e00ff */
[----:B------:R-:W-:Y:S02]  /*6900*/  R2UR UR6, R68 ;  /* 0x00000000440672ca */ /* 0x000fe400000e0000 */
[----:B------:R-:W-:Y:S02]  /*6910*/  CS2R R42, SRZ ;  /* 0x00000000002a7805 */ /* 0x000fe4000001ff00 */
[----:B------:R-:W-:Y:S02]  /*6920*/  R2UR UR10, R70 ;  /* 0x00000000460a72ca */ /* 0x000fe400000e0000 */
[----:B------:R-:W-:Y:S02]  /*6930*/  CS2R R40, SRZ ;  /* 0x0000000000287805 */ /* 0x000fe4000001ff00 */
[----:B------:R-:W-:Y:S02]  /*6940*/  R2UR UR9, R67 ;  /* 0x00000000430972ca */ /* 0x000fe400000e0000 */
[----:B------:R-:W-:Y:S02]  /*6950*/  CS2R R38, SRZ ;  /* 0x0000000000267805 */ /* 0x000fe4000001ff00 */
[----:B------:R-:W-:Y:S02]  /*6960*/  PLOP3.LUT P1, PT, PT, PT, UP1, 0x80, 0x8 ;  /* 0x000000000008781c */ /* 0x000fe40003f2f018 */
[----:B------:R-:W-:Y:S02]  /*6970*/  CS2R R36, SRZ ;  /* 0x0000000000247805 */ /* 0x000fe4000001ff00 */
[----:B------:R-:W-:Y:S01]  /*6980*/  SEL R89, RZ, 0xffffffff, P2 ;  /* 0xffffffffff597807 */ /* 0x000fe20001000000 */
[----:B------:R-:W-:Y:S01]  /*6990*/  UIMAD.WIDE.U32 UR4, UR8, UR4, URZ ;  /* 0x00000004080472a5 */ /* 0x000fe2000f8e00ff */
[----:B------:R-:W-:Y:S02]  /*69a0*/  CS2R R34, SRZ ;  /* 0x0000000000227805 */ /* 0x000fe4000001ff00 */
[----:B------:R-:W-:Y:S02]  /*69b0*/  @P5 SHF.L.U32 R0, R60, 0x1f, RZ ;  /* 0x0000001f3c005819 */ /* 0x000fe400000006ff */
[----:B------:R-:W-:Y:S01]  /*69c0*/  CS2R R32, SRZ ;  /* 0x0000000000207805 */ /* 0x000fe2000001ff00 */
[----:B------:R-:W-:Y:S01]  /*69d0*/  USHF.R.U32.HI UR5, URZ, UR6, UR5 ;  /* 0x00000006ff057299 */ /* 0x000fe20008011605 */
[----:B------:R-:W-:Y:S01]  /*69e0*/  CS2R R46, SRZ ;  /* 0x00000000002e7805 */ /* 0x000fe2000001ff00 */
[----:B------:R4:W2:Y:S01]  /*69f0*/  @P5 SYNCS.PHASECHK.TRANS64.TRYWAIT P4, [UR49+0x80], R0 ;  /* 0x00008000ff0055a7 */ /* 0x0008a20008081131 */
[----:B------:R-:W-:Y:S01]  /*6a00*/  VIADD R83, R82, 0x400 ;  /* 0x0000040052537836 */ /* 0x000fe20000000000 */
[----:B------:R-:W-:Y:S01]  /*6a10*/  UISETP.NE.AND UP0, UPT, UR10, 0x1, UPT ;  /* 0x000000010a00788c */ /* 0x000fe2000bf05270 */
[----:B------:R-:W-:Y:S01]  /*6a20*/  IMAD.IADD R81, R72, 0x1, R82 ;  /* 0x0000000148517824 */ /* 0x000fe200078e0252 */
[----:B------:R-:W-:Y:S02]  /*6a30*/  CS2R R44, SRZ ;  /* 0x00000000002c7805 */ /* 0x000fe4000001ff00 */
[----:B------:R-:W-:Y:S02]  /*6a40*/  USEL UR5, UR8, UR5, !UP0 ;  /* 0x0000000508057287 */ /* 0x000fe4000c000000 */
[----:B------:R-:W-:Y:S04]  /*6a50*/  UISETP.NE.AND UP0, UPT, UR9, 0x1, UPT ;  /* 0x000000010900788c */ /* 0x000fe8000bf05270 */
[----:B------:R-:W-:Y:S02]  /*6a60*/  IMAD R6, RZ, RZ, -UR5 ;  /* 0x80000005ff067e24 */ /* 0x000fe4000f8e02ff */
[----:B------:R-:W-:Y:S02]  /*6a70*/  IMAD.U32 R76, RZ, RZ, UR5 ;  /* 0x00000005ff4c7e24 */ /* 0x000fe4000f8e00ff */
[----:B------:R-:W-:Y:S01]  /*6a80*/  IMAD R77, R6, UR10, R77 ;  /* 0x0000000a064d7c24 */ /* 0x000fe2000f8e024d */
[----:B----4-:R-:W-:Y:S04]  /*6a90*/  SHF.L.U32 R0, R59, 0x1f, RZ ;  /* 0x0000001f3b007819 */ /* 0x010fe800000006ff */
[----:B------:R4:W4:Y:S01]  /*6aa0*/  SYNCS.PHASECHK.TRANS64.TRYWAIT P3, [R84+URZ+0xe0], R0 ;  /* 0x0000e000540075a7 */ /* 0x00092200080611ff */
[----:B-1----:R-:W-:Y:S07]  /*6ab0*/  UIMAD.WIDE.U32 UR6, UR5, UR12, URZ ;  /* 0x0000000c050672a5 */ /* 0x002fee000f8e00ff */
[----:B------:R-:W-:Y:S02]  /*6ac0*/  UMOV UR4, UR7 ;  /* 0x0000000700047c82 */ /* 0x000fe40008000000 */
[----:B------:R-:W-:Y:S04]  /*6ad0*/  USHF.R.U32.HI UR4, URZ, UR13, UR4 ;  /* 0x0000000dff047299 */ /* 0x000fe80008011604 */
[----:B------:R-:W-:Y:S02]  /*6ae0*/  USEL UR4, UR5, UR4, !UP0 ;  /* 0x0000000405047287 */ /* 0x000fe4000c000000 */
[----:B------:R-:W-:Y:S02]  /*6af0*/  UISETP.NE.AND UP0, UPT, UR14, 0x1, UPT ;  /* 0x000000010e00788c */ /* 0x000fe4000bf05270 */
[----:B------:R-:W-:Y:S02]  /*6b00*/  UIMAD.WIDE.U32 UR6, UR4, UR15, URZ ;  /* 0x0000000f040672a5 */ /* 0x000fe4000f8e00ff */
[----:B------:R-:W-:Y:S02]  /*6b10*/  IMAD.U32 R75, RZ, RZ, UR4 ;  /* 0x00000004ff4b7e24 */ /* 0x000fe4000f8e00ff */
[----:B------:R-:W-:Y:S01]  /*6b20*/  PLOP3.LUT P0, PT, PT, PT, UP0, 0x80, 0x8 ;  /* 0x000000000008781c */ /* 0x000fe20003f0f008 */
[----:B------:R-:W-:Y:S02]  /*6b30*/  IMAD R5, RZ, RZ, -UR4 ;  /* 0x80000004ff057e24 */ /* 0x000fe4000f8e02ff */
[----:B------:R-:W-:Y:S01]  /*6b40*/  UMOV UR6, UR7 ;  /* 0x0000000700067c82 */ /* 0x000fe20008000000 */
[----:B------:R-:W-:Y:S01]  /*6b50*/  IMAD.U32 R74, RZ, RZ, UR4 ;  /* 0x00000004ff4a7e24 */ /* 0x000fe2000f8e00ff */
[----:B---3--:R-:W-:Y:S01]  /*6b60*/  USHF.R.U32.HI UR6, URZ, UR11, UR6 ;  /* 0x0000000bff067299 */ /* 0x008fe20008011606 */
[----:B------:R-:W-:Y:S05]  /*6b70*/  IMAD R76, R5, UR9, R76 ;  /* 0x00000009054c7c24 */ /* 0x000fea000f8e024c */
[----:B------:R-:W-:Y:S02]  /*6b80*/  SEL R75, R75, UR6, !P0 ;  /* 0x000000064b4b7c07 */ /* 0x000fe4000c000000 */
[----:B------:R-:W-:Y:S03]  /*6b90*/  LOP3.LUT P0, R78, R63, 0xff, RZ, 0xc0, !PT ;  /* 0x000000ff3f4e7812 */ /* 0x000fe6000780c0ff */
[----:B------:R-:W-:Y:S01]  /*6ba0*/  IMAD.MOV R3, RZ, RZ, -R75 ;  /* 0x000000ffff037224 */ /* 0x000fe200078e0a4b */
[----:B------:R-:W-:Y:S03]  /*6bb0*/  @P1 SEL R89, R4, R89, !P0 ;  /* 0x0000005904591207 */ /* 0x000fe60004000000 */
[----:B------:R-:W-:Y:S01]  /*6bc0*/  IMAD R74, R3, UR14, R74 ;  /* 0x0000000e034a7c24 */ /* 0x000fe2000f8e024a */
[----:B------:R-:W-:Y:S02]  /*6bd0*/  LOP3.LUT R89, R89, 0x1, RZ, 0xc0, !PT ;  /* 0x0000000159597812 */ /* 0x000fe400078ec0ff */
[----:B--2---:R-:W-:Y:S01]  /*6be0*/  @P5 SEL R88, RZ, 0x1, !P4 ;  /* 0x00000001ff585807 */ /* 0x004fe20006000000 */
[----:B------:R-:W-:Y:S06]  /*6bf0*/  @!P5 BRA `(.L_x_95) ;  /* 0x000000000064d947 */ /* 0x000fec0003800000 */
[----:B------:R-:W-:Y:S01]  /*6c00*/  IMAD.MOV.U32 R42, RZ, RZ, RZ ;  /* 0x000000ffff2a7224 */ /* 0x000fe200078e00ff */
[----:B------:R-:W-:Y:S01]  /*6c10*/  ISETP.NE.U32.AND P0, PT, R89, 0x1, PT ;  /* 0x000000015900780c */ /* 0x000fe20003f05070 */
[----:B------:R-:W-:Y:S01]  /*6c20*/  BSSY B0, `(.L_x_96) ;  /* 0x0000010000007945 */ /* 0x000fe20003800000 */
[----:B------:R-:W-:Y:S02]  /*6c30*/  ISETP.NE.AND P1, PT, R88, RZ, PT ;  /* 0x000000ff5800720c */ /* 0x000fe40003f25270 */
[----:B------:R-:W-:Y:S02]  /*6c40*/  CS2R R38, SRZ ;  /* 0x0000000000267805 */ /* 0x000fe4000001ff00 */
[----:B------:R-:W-:Y:S02]  /*6c50*/  CS2R R36, SRZ ;  /* 0x0000000000247805 */ /* 0x000fe4000001ff00 */
[----:B------:R-:W-:Y:S02]  /*6c60*/  CS2R R40, SRZ ;  /* 0x0000000000287805 */ /* 0x000fe4000001ff00 */
[----:B------:R-:W-:Y:S02]  /*6c70*/  CS2R R46, SRZ ;  /* 0x00000000002e7805 */ /* 0x000fe4000001ff00 */
[----:B------:R-:W-:Y:S02]  /*6c80*/  CS2R R44, SRZ ;  /* 0x00000000002c7805 */ /* 0x000fe4000001ff00 */
[----:B------:R-:W-:Y:S02]  /*6c90*/  CS2R R34, SRZ ;  /* 0x0000000000227805 */ /* 0x000fe4000001ff00 */
[----:B------:R-:W-:Y:S01]  /*6ca0*/  CS2R R32, SRZ ;  /* 0x0000000000207805 */ /* 0x000fe2000001ff00 */
[C---:B------:R-:W-:Y:S02]  /*6cb0*/  @P0 IMAD R5, R73.reuse, 0x4, R83 ;  /* 0x0000000449050824 */ /* 0x040fe400078e0253 */
[----:B------:R-:W-:Y:S02]  /*6cc0*/  @P0 IMAD R4, R73, 0x4, R82 ;  /* 0x0000000449040824 */ /* 0x000fe400078e0252 */
[----:B------:R-:W-:Y:S01]  /*6cd0*/  @P0 IMAD.IADD R5, R72, 0x1, R5 ;  /* 0x0000000148050824 */ /* 0x000fe200078e0205 */
[----:B------:R-:W-:Y:S06]  /*6ce0*/  @P1 BRA `(.L_x_97) ;  /* 0x00000000000c1947 */ /* 0x000fec0003800000 */
[----:B------:R-:W-:Y:S04]  /*6cf0*/  SHF.L.U32 R3, R60, 0x1f, RZ ;  /* 0x0000001f3c037819 */ /* 0x000fe800000006ff */
[----:B------:R-:W1:Y:S02]  /*6d00*/  SYNCS.PHASECHK.TRANS64.TRYWAIT P1, [UR49+0x80], R3 ;  /* 0x00008003ff0075a7 */ /* 0x000e640008021131 */
[----:B-1----:R-:W-:Y:S05]  /*6d10*/  @!P1 BRA `(.L_x_98) ;  /* 0x0000003000ac9947 */ /* 0x002fea0003800000 */
.L_x_97:
[----:B------:R-:W-:Y:S05]  /*6d20*/  BSYNC B0 ;  /* 0x0000000000007941 */ /* 0x000fea0003800000 */
.L_x_96:
[----:B------:R-:W-:Y:S05]  /*6d30*/  @P0 WARPSYNC.ALL ;  /* 0x0000000000000948 */ /* 0x000fea0003800000 */
[----:B------:R2:W3:Y:S01]  /*6d40*/  @P0 LDSM.16.M88.4 R36, [R4+0x400] ;  /* 0x000400000424083b */ /* 0x0004e20000000200 */
[----:B------:R-:W-:Y:S03]  /*6d50*/  HFMA2 R86, -RZ, RZ, 0, 5.9604644775390625e-08 ;  /* 0x00000001ff567431 */ /* 0x000fe600000001ff */
[----:B------:R2:W1:Y:S04]  /*6d60*/  @P0 LDSM.16.M88.4 R40, [R5] ;  /* 0x000000000528083b */ /* 0x0004680000000200 */
[----:B------:R2:W1:Y:S04]  /*6d70*/  @P0 LDSM.16.M88.4 R44, [R87+UR49+0x400] ;  /* 0x00040031572c083b */ /* 0x0004680008000200 */
[----:B------:R2:W1:Y:S02]  /*6d80*/  @P0 LDSM.16.M88.4 R32, [R81+0x400] ;  /* 0x000400005120083b */ /* 0x0004640000000200 */
.L_x_95:
[----:B------:R-:W-:Y:S05]  /*6d90*/  BSYNC B1 ;  /* 0x0000000000017941 */ /* 0x000fea0003800000 */
.L_x_94:
[----:B-1----:R-:W-:Y:S04]  /*6da0*/  SHF.R.U32.HI R2, RZ, 0x15, R25 ;  /* 0x00000015ff027819 */ /* 0x002fe80000011619 */
[----:B------:R-:W-:Y:S01]  /*6db0*/  LOP3.LUT P0, RZ, R2, 0x3, R64, 0x48, !PT ;  /* 0x0000000302ff7812 */ /* 0x000fe20007804840 */
[----:B------:R-:W-:Y:S01]  /*6dc0*/  @!UPT UIADD3 URZ, UPT, UPT, URZ, URZ, URZ ;  /* 0x000000fffffff290 */ /* 0x000fe2000fffe0ff */
[----:B----4-:R-:W-:Y:S11]  /*6dd0*/  @P3 BRA `(.L_x_99) ;  /* 0x0000000000083947 */ /* 0x010ff60003800000 */
[----:B------:R-:W1:Y:S02]  /*6de0*/  SYNCS.PHASECHK.TRANS64.TRYWAIT P1, [R84+URZ+0xe0], R0 ;  /* 0x0000e000540075a7 */ /* 0x000e6400080211ff */
[----:B-1----:R-:W-:Y:S05]  /*6df0*/  @!P1 BRA `(.L_x_100) ;  /* 0x00000030008c9947 */ /* 0x002fea0003800000 */
.L_x_99:
[----:B------:R-:W-:Y:S05]  /*6e00*/  @!P0 BRA `(.L_x_101) ;  /* 0x0000000000408947 */ /* 0x000fea0003800000 */
[----:B------:R-:W2:Y:S01]  /*6e10*/  LDCU.64 UR8, c[0x4][0x70] ;  /* 0x01000e00ff0877ac */ /* 0x000ea20008000a00 */
[----:B------:R-:W-:Y:S01]  /*6e20*/  MOV R3, 0x0 ;  /* 0x0000000000037802 */ /* 0x000fe20000000f00 */
[----:B------:R-:W-:Y:S02]  /*6e30*/  HFMA2 R12, -RZ, RZ, 0, 5.9604644775390625e-08 ;  /* 0x00000001ff0c7431 */ /* 0x000fe400000001ff */
[----:B------:R-:W-:Y:S02]  /*6e40*/  IMAD.MOV.U32 R8, RZ, RZ, 0x192 ;  /* 0x00000192ff087424 */ /* 0x000fe400078e00ff */
[----:B------:R-:W-:Y:S01]  /*6e50*/  IMAD.MOV.U32 R13, RZ, RZ, RZ ;  /* 0x000000ffff0d7224 */ /* 0x000fe200078e00ff */
[----:B------:R-:W4:Y:S01]  /*6e60*/  LDCU.64 UR6, c[0x4][0x78] ;  /* 0x01000f00ff0677ac */ /* 0x000f220008000a00 */
[----:B------:R-:W1:Y:S01]  /*6e70*/  LDC.64 R2, c[0x4][R3] ;  /* 0x0100000003027b82 */ /* 0x000e620000000a00 */
[----:B------:R-:W5:Y:S01]  /*6e80*/  LDCU.64 UR4, c[0x4][0x10] ;  /* 0x01000200ff0477ac */ /* 0x000f620008000a00 */
[----:B--2---:R-:W-:Y:S01]  /*6e90*/  MOV R5, UR9 ;  /* 0x0000000900057c02 */ /* 0x004fe20008000f00 */
[----:B------:R-:W-:Y:S01]  /*6ea0*/  IMAD.U32 R4, RZ, RZ, UR8 ;  /* 0x00000008ff047e24 */ /* 0x000fe2000f8e00ff */
[----:B----4-:R-:W-:Y:S01]  /*6eb0*/  MOV R7, UR7 ;  /* 0x0000000700077c02 */ /* 0x010fe20008000f00 */
[----:B------:R-:W-:Y:S01]  /*6ec0*/  IMAD.U32 R6, RZ, RZ, UR6 ;  /* 0x00000006ff067e24 */ /* 0x000fe2000f8e00ff */
[----:B-----5:R-:W-:Y:S01]  /*6ed0*/  MOV R11, UR5 ;  /* 0x00000005000b7c02 */ /* 0x020fe20008000f00 */
[----:B------:R-:W-:Y:S02]  /*6ee0*/  IMAD.U32 R10, RZ, RZ, UR4 ;  /* 0x00000004ff0a7e24 */ /* 0x000fe4000f8e00ff */
[----:B------:R-:W-:Y:S07]  /*6ef0*/  LEPC R20, `(.L_x_101) ;  /* 0x000000001014794e */ /* 0x000fee0000000000 */
[----:B-1-3--:R-:W-:Y:S05]  /*6f00*/  CALL.ABS.NOINC R2 ;  /* 0x0000000002007343 */ /* 0x00afea0003c00000 */
.L_x_101:
[----:B------:R-:W-:Y:S01]  /*6f10*/  LOP3.LUT R3, R44, 0xffffe000, RZ, 0xc0, !PT ;  /* 0xffffe0002c037812 */ /* 0x000fe200078ec0ff */
[----:B------:R-:W-:Y:S05]  /*6f20*/  WARPSYNC.ALL ;  /* 0x0000000000007948 */ /* 0x000fea0003800000 */
[----:B------:R-:W-:Y:S01]  /*6f30*/  R2UR UR4, R25 ;  /* 0x00000000190472ca */ /* 0x000fe200000e0000 */
[----:B------:R-:W-:Y:S01]  /*6f40*/  IMAD.SHL.U32 R91, R73, 0x4, RZ ;  /* 0x00000004495b7824 */ /* 0x000fe200078e00ff */
[----:B------:R-:W-:Y:S01]  /*6f50*/  LOP3.LUT R20, R32, 0xffffe000, RZ, 0xc0, !PT ;  /* 0xffffe00020147812 */ /* 0x000fe200078ec0ff */
[----:B------:R-:W-:Y:S01]  /*6f60*/  BSSY.RECONVERGENT B0, `(.L_x_102) ;  /* 0x000005e000007945 */ /* 0x000fe20003800200 */
[----:B------:R-:W-:Y:S01]  /*6f70*/  LOP3.LUT R21, R33, 0xffffe000, RZ, 0xc0, !PT ;  /* 0xffffe00021157812 */ /* 0x000fe200078ec0ff */
[----:B------:R-:W-:Y:S01]  /*6f80*/  IMAD.IADD R83, R83, 0x1, R91 ;  /* 0x0000000153537824 */ /* 0x000fe200078e025b */
[----:B------:R-:W-:Y:S02]  /*6f90*/  LOP3.LUT R26, R34, 0xffffe000, RZ, 0xc0, !PT ;  /* 0xffffe000221a7812 */ /* 0x000fe400078ec0ff */
[----:B------:R-:W-:Y:S01]  /*6fa0*/  ISETP.NE.AND P1, PT, R62, RZ, PT ;  /* 0x000000ff3e00720c */ /* 0x000fe20003f25270 */
[----:B------:R-:W-:Y:S01]  /*6fb0*/  IMAD.IADD R85, R72, 0x1, R83 ;  /* 0x0000000148557824 */ /* 0x000fe200078e0253 */
[----:B------:R-:W-:Y:S03]  /*6fc0*/  ISETP.NE.AND P6, PT, R80, RZ, PT ;  /* 0x000000ff5000720c */ /* 0x000fe60003fc5270 */
[----:B--2---:R-:W1:Y:S01]  /*6fd0*/  LDTM.16dp128bit.x8 R4, tmem[UR4] ;  /* 0x00000004000479ee */ /* 0x004e620008180000 */
[----:B------:R-:W-:Y:S01]  /*6fe0*/  ISETP.NE.U32.OR P0, PT, R79, 0x1, !P6 ;  /* 0x000000014f00780c */ /* 0x000fe20007705470 */
[C---:B-1----:R-:W-:Y:S01]  /*6ff0*/  FMUL R0, R24.reuse, R4 ;  /* 0x0000000418007220 */ /* 0x042fe20000400000 */
[----:B------:R-:W-:Y:S01]  /*7000*/  LOP3.LUT R4, R45, 0xffffe000, RZ, 0xc0, !PT ;  /* 0xffffe0002d047812 */ /* 0x000fe200078ec0ff */
[C---:B------:R-:W-:Y:S01]  /*7010*/  FMUL R2, R24.reuse, R5 ;  /* 0x0000000518027220 */ /* 0x040fe20000400000 */
[----:B------:R-:W-:Y:S01]  /*7020*/  FMUL R5, R24, R12 ;  /* 0x0000000c18057220 */ /* 0x000fe20000400000 */
[C---:B------:R-:W-:Y:S01]  /*7030*/  FFMA R28, R27.reuse, R3, R0 ;  /* 0x000000031b1c7223 */ /* 0x040fe20000000000 */
[----:B------:R-:W-:Y:S01]  /*7040*/  LOP3.LUT R3, R46, 0xffffe000, RZ, 0xc0, !PT ;  /* 0xffffe0002e037812 */ /* 0x000fe200078ec0ff */
[----:B------:R-:W-:Y:S01]  /*7050*/  FFMA R29, R27, R4, R2 ;  /* 0x000000041b1d7223 */ /* 0x000fe20000000002 */
[----:B------:R-:W-:Y:S01]  /*7060*/  LOP3.LUT R4, R47, 0xffffe000, RZ, 0xc0, !PT ;  /* 0xffffe0002f047812 */ /* 0x000fe200078ec0ff */
[C---:B------:R-:W-:Y:S01]  /*7070*/  FMUL R0, R24.reuse, R6 ;  /* 0x0000000618007220 */ /* 0x040fe20000400000 */
[----:B------:R-:W-:Y:S01]  /*7080*/  F2FP.TF32.F32.PACK_B R28, R28 ;  /* 0x0000001cff1c723e */ /* 0x000fe200024050ff */
[C---:B------:R-:W-:Y:S01]  /*7090*/  FMUL R2, R24.reuse, R7 ;  /* 0x0000000718027220 */ /* 0x040fe20000400000 */
[----:B------:R-:W-:Y:S01]  /*70a0*/  F2FP.TF32.F32.PACK_B R29, R29 ;  /* 0x0000001dff1d723e */ /* 0x000fe200024050ff */
[C---:B------:R-:W-:Y:S01]  /*70b0*/  FFMA R30, R27.reuse, R3, R0 ;  /* 0x000000031b1e7223 */ /* 0x040fe20000000000 */
[C---:B------:R-:W-:Y:S01]  /*70c0*/  FMUL R0, R24.reuse, R8 ;  /* 0x0000000818007220 */ /* 0x040fe20000400000 */
[C---:B------:R-:W-:Y:S01]  /*70d0*/  FFMA R31, R27.reuse, R4, R2 ;  /* 0x000000041b1f7223 */ /* 0x040fe20000000002 */
[C---:B------:R-:W-:Y:S01]  /*70e0*/  FMUL R2, R24.reuse, R9 ;  /* 0x0000000918027220 */ /* 0x040fe20000400000 */
[C---:B------:R-:W-:Y:S01]  /*70f0*/  FMUL R3, R24.reuse, R10 ;  /* 0x0000000a18037220 */ /* 0x040fe20000400000 */
[----:B------:R-:W-:Y:S01]  /*7100*/  F2FP.TF32.F32.PACK_B R30, R30 ;  /* 0x0000001eff1e723e */ /* 0x000fe200024050ff */
[C---:B------:R-:W-:Y:S01]  /*7110*/  FMUL R9, R24.reuse, R16 ;  /* 0x0000001018097220 */ /* 0x040fe20000400000 */
[----:B------:R-:W-:Y:S01]  /*7120*/  F2FP.TF32.F32.PACK_B R31, R31 ;  /* 0x0000001fff1f723e */ /* 0x000fe200024050ff */
[----:B------:R-:W-:Y:S01]  /*7130*/  FFMA R16, R27, R20, R0 ;  /* 0x000000141b107223 */ /* 0x000fe20000000000 */
[----:B------:R-:W-:Y:S01]  /*7140*/  LOP3.LUT R0, R35, 0xffffe000, RZ, 0xc0, !PT ;  /* 0xffffe00023007812 */ /* 0x000fe200078ec0ff */
[C---:B------:R-:W-:Y:S01]  /*7150*/  FMUL R4, R24.reuse, R11 ;  /* 0x0000000b18047220 */ /* 0x040fe20000400000 */
[----:B------:R-:W-:Y:S01]  /*7160*/  FMUL R10, R24, R17 ;  /* 0x00000011180a7220 */ /* 0x000fe20000400000 */
[C---:B------:R-:W-:Y:S01]  /*7170*/  FFMA R17, R27.reuse, R21, R2 ;  /* 0x000000151b117223 */ /* 0x040fe20000000002 */
[----:B---3--:R-:W-:Y:S01]  /*7180*/  LOP3.LUT R2, R36, 0xffffe000, RZ, 0xc0, !PT ;  /* 0xffffe00024027812 */ /* 0x008fe200078ec0ff */
[C---:B------:R-:W-:Y:S01]  /*7190*/  FMUL R11, R24.reuse, R18 ;  /* 0x00000012180b7220 */ /* 0x040fe20000400000 */
[----:B------:R-:W-:Y:S01]  /*71a0*/  F2FP.TF32.F32.PACK_B R16, R16 ;  /* 0x00000010ff10723e */ /* 0x000fe200024050ff */
[----:B------:R-:W-:Y:S01]  /*71b0*/  FFMA R18, R27, R26, R3 ;  /* 0x0000001a1b127223 */ /* 0x000fe20000000003 */
[----:B------:R-:W-:Y:S01]  /*71c0*/  LOP3.LUT R3, R37, 0xffffe000, RZ, 0xc0, !PT ;  /* 0xffffe00025037812 */ /* 0x000fe200078ec0ff */
[----:B------:R-:W-:Y:S01]  /*71d0*/  FMUL R6, R24, R13 ;  /* 0x0000000d18067220 */ /* 0x000fe20000400000 */
[----:B------:R-:W-:Y:S01]  /*71e0*/  LOP3.LUT R13, R38, 0xffffe000, RZ, 0xc0, !PT ;  /* 0xffffe000260d7812 */ /* 0x000fe200078ec0ff */
[C---:B------:R-:W-:Y:S01]  /*71f0*/  FMUL R7, R24.reuse, R14 ;  /* 0x0000000e18077220 */ /* 0x040fe20000400000 */
[----:B------:R-:W-:Y:S01]  /*7200*/  LOP3.LUT R14, R39, 0xffffe000, RZ, 0xc0, !PT ;  /* 0xffffe000270e7812 */ /* 0x000fe200078ec0ff */
[----:B------:R-:W-:Y:S01]  /*7210*/  FMUL R12, R24, R19 ;  /* 0x00000013180c7220 */ /* 0x000fe20000400000 */
[----:B------:R-:W-:Y:S01]  /*7220*/  F2FP.TF32.F32.PACK_B R17, R17 ;  /* 0x00000011ff11723e */ /* 0x000fe200024050ff */
[----:B------:R1:W-:Y:S01]  /*7230*/  STSM.16.M88.4 [R82+0x400], R28 ;  /* 0x0004001c52007844 */ /* 0x0003e20000000200 */
[----:B------:R-:W-:Y:S01]  /*7240*/  F2FP.TF32.F32.PACK_B R18, R18 ;  /* 0x00000012ff12723e */ /* 0x000fe200024050ff */
[C---:B------:R-:W-:Y:S01]  /*7250*/  FFMA R19, R27.reuse, R0, R4 ;  /* 0x000000001b137223 */ /* 0x040fe20000000004 */
[----:B------:R-:W-:Y:S01]  /*7260*/  LOP3.LUT R0, R40, 0xffffe000, RZ, 0xc0, !PT ;  /* 0xffffe00028007812 */ /* 0x000fe200078ec0ff */
[C---:B------:R-:W-:Y:S01]  /*7270*/  FFMA R4, R27.reuse, R2, R5 ;  /* 0x000000021b047223 */ /* 0x040fe20000000005 */
[----:B------:R-:W-:Y:S01]  /*7280*/  FMUL R8, R24, R15 ;  /* 0x0000000f18087220 */ /* 0x000fe20000400000 */
[----:B------:R-:W-:Y:S01]  /*7290*/  FFMA R5, R27, R3, R6 ;  /* 0x000000031b057223 */ /* 0x000fe20000000006 */
[----:B------:R-:W-:Y:S01]  /*72a0*/  LOP3.LUT R2, R41, 0xffffe000, RZ, 0xc0, !PT ;  /* 0xffffe00029027812 */ /* 0x000fe200078ec0ff */
[C---:B------:R-:W-:Y:S01]  /*72b0*/  FFMA R6, R27.reuse, R13, R7 ;  /* 0x0000000d1b067223 */ /* 0x040fe20000000007 */
[----:B------:R-:W-:Y:S01]  /*72c0*/  LOP3.LUT R3, R42, 0xffffe000, RZ, 0xc0, !PT ;  /* 0xffffe0002a037812 */ /* 0x000fe200078ec0ff */
[----:B------:R-:W-:Y:S01]  /*72d0*/  FFMA R7, R27, R14, R8 ;  /* 0x0000000e1b077223 */ /* 0x000fe20000000008 */
[----:B------:R-:W-:Y:S01]  /*72e0*/  LOP3.LUT R13, R43, 0xffffe000, RZ, 0xc0, !PT ;  /* 0xffffe0002b0d7812 */ /* 0x000fe200078ec0ff */
[C---:B------:R-:W-:Y:S01]  /*72f0*/  FFMA R8, R27.reuse, R0, R9 ;  /* 0x000000001b087223 */ /* 0x040fe20000000009 */
[----:B------:R-:W-:Y:S01]  /*7300*/  F2FP.TF32.F32.PACK_B R19, R19 ;  /* 0x00000013ff13723e */ /* 0x000fe200024050ff */
[C---:B------:R-:W-:Y:S01]  /*7310*/  FFMA R9, R27.reuse, R2, R10 ;  /* 0x000000021b097223 */ /* 0x040fe2000000000a */
[C---:B------:R-:W-:Y:S01]  /*7320*/  FFMA R10, R27.reuse, R3, R11 ;  /* 0x000000031b0a7223 */ /* 0x040fe2000000000b */
[----:B------:R-:W-:Y:S01]  /*7330*/  FFMA R11, R27, R13, R12 ;  /* 0x0000000d1b0b7223 */ /* 0x000fe2000000000c */
[----:B------:R-:W-:Y:S01]  /*7340*/  F2FP.TF32.F32.PACK_B R4, R4 ;  /* 0x00000004ff04723e */ /* 0x000fe200024050ff */
[----:B------:R1:W-:Y:S01]  /*7350*/  STSM.16.M88.4 [R81+0x400], R16 ;  /* 0x0004001051007844 */ /* 0x0003e20000000200 */
[----:B------:R-:W-:Y:S02]  /*7360*/  F2FP.TF32.F32.PACK_B R5, R5 ;  /* 0x00000005ff05723e */ /* 0x000fe400024050ff */
[----:B------:R-:W-:Y:S02]  /*7370*/  F2FP.TF32.F32.PACK_B R6, R6 ;  /* 0x00000006ff06723e */ /* 0x000fe400024050ff */
[----:B------:R-:W-:Y:S02]  /*7380*/  F2FP.TF32.F32.PACK_B R7, R7 ;  /* 0x00000007ff07723e */ /* 0x000fe400024050ff */
[----:B------:R-:W-:Y:S02]  /*7390*/  F2FP.TF32.F32.PACK_B R8, R8 ;  /* 0x00000008ff08723e */ /* 0x000fe400024050ff */
[----:B------:R-:W-:Y:S01]  /*73a0*/  F2FP.TF32.F32.PACK_B R9, R9 ;  /* 0x00000009ff09723e */ /* 0x000fe200024050ff */
[----:B------:R1:W-:Y:S01]  /*73b0*/  STSM.16.M88.4 [R83], R4 ;  /* 0x0000000453007844 */ /* 0x0003e20000000200 */
[----:B------:R-:W-:Y:S02]  /*73c0*/  F2FP.TF32.F32.PACK_B R10, R10 ;  /* 0x0000000aff0a723e */ /* 0x000fe400024050ff */
[----:B------:R-:W-:Y:S05]  /*73d0*/  F2FP.TF32.F32.PACK_B R11, R11 ;  /* 0x0000000bff0b723e */ /* 0x000fea00024050ff */
[----:B------:R1:W-:Y:S01]  /*73e0*/  STSM.16.M88.4 [R85], R8 ;  /* 0x0000000855007844 */ /* 0x0003e20000000200 */
[----:B------:R-:W-:Y:S01]  /*73f0*/  @!PT LDS RZ, [RZ] ;  /* 0x00000000fffff984 */ /* 0x000fe20000000800 */
[----:B------:R-:W-:Y:S01]  /*7400*/  @!PT LDS RZ, [RZ] ;  /* 0x00000000fffff984 */ /* 0x000fe20000000800 */
[----:B------:R-:W-:Y:S01]  /*7410*/  @!PT LDS RZ, [RZ] ;  /* 0x00000000fffff984 */ /* 0x000fe20000000800 */
[----:B------:R-:W-:Y:S01]  /*7420*/  @!PT LDS RZ, [RZ] ;  /* 0x00000000fffff984 */ /* 0x000fe20000000800 */
[----:B------:R2:W-:Y:S07]  /*7430*/  MEMBAR.ALL.CTA ;  /* 0x0000000000007992 */ /* 0x0005ee0000008000 */
[----:B--2---:R-:W2:Y:S02]  /*7440*/  FENCE.VIEW.ASYNC.S ;  /* 0x00000000000073c6 */ /* 0x004ea40000000000 */
[----:B--2---:R-:W-:Y:S06]  /*7450*/  BAR.SYNC.DEFER_BLOCKING 0x1, 0x80 ;  /* 0x0042000000007b1d */ /* 0x004fec0000010000 */
[----:B------:R-:W-:Y:S05]  /*7460*/  @P1 BRA `(.L_x_103) ;  /* 0x0000000000341947 */ /* 0x000fea0003800000 */
[----:B------:R-:W2:Y:S01]  /*7470*/  LDCU.64 UR6, c[0x0][0x348] ;  /* 0x00006900ff0677ac */ /* 0x000ea20008000a00 */
[----:B------:R-:W-:Y:S02]  /*7480*/  R2UR UR42, R77 ;  /* 0x000000004d2a72ca */ /* 0x000fe400000e0000 */
[----:B------:R-:W-:Y:S01]  /*7490*/  R2UR UR43, R76 ;  /* 0x000000004c2b72ca */ /* 0x000fe200000e0000 */
[----:B------:R-:W-:Y:S01]  /*74a0*/  UIADD3 UR4, UPT, UPT, UR49, 0x400, URZ ;  /* 0x0000040031047890 */ /* 0x000fe2000fffe0ff */
[----:B------:R-:W-:Y:S02]  /*74b0*/  R2UR UR44, R74 ;  /* 0x000000004a2c72ca */ /* 0x000fe400000e0000 */
[----:B------:R-:W-:Y:S03]  /*74c0*/  R2UR UR45, R75 ;  /* 0x000000004b2d72ca */ /* 0x000fe600000e0000 */
[----:B------:R-:W-:Y:S05]  /*74d0*/  IMAD.U32 R71, RZ, RZ, UR4 ;  /* 0x00000004ff477e24 */ /* 0x000fea000f8e00ff */
[----:B------:R-:W-:Y:S01]  /*74e0*/  R2UR UR40, R71 ;  /* 0x00000000472872ca */ /* 0x000fe200000e0000 */
[----:B--2---:R-:W-:Y:S04]  /*74f0*/  UIADD3 UR4, UP0, UPT, UR6, 0x780, URZ ;  /* 0x0000078006047890 */ /* 0x004fe8000ff1e0ff */
[----:B------:R-:W-:Y:S09]  /*7500*/  UIADD3.X UR5, UPT, UPT, URZ, UR7, URZ, UP0, !UPT ;  /* 0x00000007ff057290 */ /* 0x000ff200087fe4ff */
[----:B------:R2:W-:Y:S01]  /*7510*/  UTMASTG.5D.IM2COL [UR40], [UR4] ;  /* 0x00000028040073b5 */ /* 0x0005e20008060000 */
[----:B------:R0:W-:Y:S01]  /*7520*/  UTMACMDFLUSH ;  /* 0x00000000000079b7 */ /* 0x0001e20000000000 */
[----:B--2---:R-:W-:Y:S04]  /*7530*/  DEPBAR.LE SB0, 0x1 ;  /* 0x000080400000791a */ /* 0x004fe80000000000 */
.L_x_103:
[----:B------:R-:W-:Y:S05]  /*7540*/  BSYNC.RECONVERGENT B0 ;  /* 0x0000000000007941 */ /* 0x000fea0003800200 */
.L_x_102:
[----:B------:R-:W-:Y:S01]  /*7550*/  BAR.SYNC.DEFER_BLOCKING 0x1, 0x80 ;  /* 0x0042000000007b1d */ /* 0x000fe20000010000 */
[----:B------:R-:W-:Y:S01]  /*7560*/  LEA R2, R86, UR49, 0x3 ;  /* 0x0000003156027c11 */ /* 0x000fe2000f8e18ff */
[----:B------:R-:W-:Y:S01]  /*7570*/  UISETP.NE.AND UP0, UPT, UR53, URZ, UPT ;  /* 0x000000ff3500728c */ /* 0x000fe2000bf05270 */
[----:B-1----:R-:W-:Y:S08]  /*7580*/  @P0 SHF.L.U32 R4, R60, 0x1f, RZ ;  /* 0x0000001f3c040819 */ /* 0x002ff000000006ff */
[----:B------:R-:W-:Y:S05]  /*7590*/  BRA.U !UP0, `(.L_x_104) ;  /* 0x0000000108287547 */ /* 0x000fea000b800000 */
[----:B------:R-:W1:Y:S01]  /*75a0*/  S2R R0, SR_CgaCtaId ;  /* 0x0000000000007919 */ /* 0x000e620000008800 */
[----:B------:R-:W-:Y:S01]  /*75b0*/  ISETP.NE.U32.OR P1, PT, R79, 0x1, !P6 ;  /* 0x000000014f00780c */ /* 0x000fe20007725470 */
[----:B------:R-:W-:Y:S01]  /*75c0*/  IMAD.U32 R3, RZ, RZ, UR50 ;  /* 0x00000032ff037e24 */ /* 0x000fe2000f8e00ff */
[----:B------:R-:W-:Y:S04]  /*75d0*/  UIADD3 UR4, UPT, UPT, UR50, 0x1, URZ ;  /* 0x0000000132047890 */ /* 0x000fe8000fffe0ff */
[----:B------:R-:W-:Y:S04]  /*75e0*/  UISETP.NE.AND UP0, UPT, UR4, 0x4, UPT ;  /* 0x000000040400788c */ /* 0x000fe8000bf05270 */
[----:B------:R-:W-:Y:S03]  /*75f0*/  USEL UR50, UR4, URZ, UP0 ;  /* 0x000000ff04327287 */ /* 0x000fe60008000000 */
[----:B------:R-:W-:Y:S05]  /*7600*/  @P1 LEA R3, R3, UR49, 0x3 ;  /* 0x0000003103031c11 */ /* 0x000fea000f8e18ff */
[----:B------:R-:W-:Y:S05]  /*7610*/  @P1 VIADD R3, R3, 0xa0 ;  /* 0x000000a003031836 */ /* 0x000fea0000000000 */
[----:B-1----:R-:W-:Y:S04]  /*7620*/  @P1 PRMT R0, R0, 0x654, R3 ;  /* 0x0000065400001816 */ /* 0x002fe80000000003 */
[----:B------:R1:W-:Y:S03]  /*7630*/  @P1 SYNCS.ARRIVE.TRANS64.RED.A1T0 RZ, [R0+URZ], RZ ;  /* 0x000000ff00ff19a7 */ /* 0x0003e600081004ff */
.L_x_104:
[----:B------:R-:W2:Y:S01]  /*7640*/  @P0 SYNCS.PHASECHK.TRANS64.TRYWAIT P1, [R2+URZ+0x80], R4 ;  /* 0x00008004020005a7 */ /* 0x000ea200080211ff */
[----:B------:R-:W-:Y:S01]  /*7650*/  BSSY B1, `(.L_x_105) ;  /* 0x0000016000017945 */ /* 0x000fe20003800000 */
[----:B--2---:R-:W-:Y:S03]  /*7660*/  @P0 SEL R88, RZ, 0x1, !P1 ;  /* 0x00000001ff580807 */ /* 0x004fe60004800000 */
[----:B------:R-:W-:Y:S05]  /*7670*/  @!P0 BRA `(.L_x_106) ;  /* 0x00000000004c8947 */ /* 0x000fea0003800000 */
[----:B------:R-:W-:Y:S01]  /*7680*/  ISETP.NE.U32.AND P0, PT, R89, 0x1, PT ;  /* 0x000000015900780c */ /* 0x000fe20003f05070 */
[----:B------:R-:W-:Y:S01]  /*7690*/  BSSY B0, `(.L_x_107) ;  /* 0x0000009000007945 */ /* 0x000fe20003800000 */
[----:B------:R-:W-:Y:S11]  /*76a0*/  ISETP.NE.AND P1, PT, R88, RZ, PT ;  /* 0x000000ff5800720c */ /* 0x000ff60003f25270 */
[----:B------:R-:W-:Y:S05]  /*76b0*/  @P0 IMAD R5, R86, 0x2000, R87 ;  /* 0x0000200056050824 */ /* 0x000fea00078e0257 */
[----:B------:R-:W-:Y:S05]  /*76c0*/  @P0 IADD3 R4, PT, PT, R5, UR49, RZ ;  /* 0x0000003105040c10 */ /* 0x000fea000fffe0ff */
[----:B------:R-:W-:Y:S01]  /*76d0*/  @P0 IMAD.IADD R3, R91, 0x1, R4 ;  /* 0x000000015b030824 */ /* 0x000fe200078e0204 */
[----:B------:R-:W-:Y:S06]  /*76e0*/  @P1 BRA `(.L_x_108) ;  /* 0x00000000000c1947 */ /* 0x000fec0003800000 */
[----:B-1----:R-:W-:Y:S04]  /*76f0*/  SHF.L.U32 R0, R60, 0x1f, RZ ;  /* 0x0000001f3c007819 */ /* 0x002fe800000006ff */
[----:B------:R-:W1:Y:S02]  /*7700*/  SYNCS.PHASECHK.TRANS64.TRYWAIT P1, [R2+URZ+0x80], R0 ;  /* 0x00008000020075a7 */ /* 0x000e6400080211ff */
[----:B-1----:R-:W-:Y:S05]  /*7710*/  @!P1 BRA `(.L_x_109) ;  /* 0x0000002800589947 */ /* 0x002fea0003800000 */
.L_x_108:
[----:B------:R-:W-:Y:S05]  /*7720*/  BSYNC B0 ;  /* 0x0000000000007941 */ /* 0x000fea0003800000 */
.L_x_107:
[C---:B------:R-:W-:Y:S01]  /*7730*/  @P0 IADD3 R4, PT, PT, R72.reuse, R4, RZ ;  /* 0x0000000448040210 */ /* 0x040fe20007ffe0ff */
[----:B------:R-:W-:Y:S05]  /*7740*/  @P0 WARPSYNC.ALL ;  /* 0x0000000000000948 */ /* 0x000fea0003800000 */
[----:B------:R2:W3:Y:S01]  /*7750*/  @P0 LDSM.16.M88.4 R44, [R5+UR49+0x400] ;  /* 0x00040031052c083b */ /* 0x0004e20008000200 */
[----:B-1----:R-:W-:Y:S02]  /*7760*/  @P0 IADD3 R0, PT, PT, R72, R3, RZ ;  /* 0x0000000348000210 */ /* 0x002fe40007ffe0ff */
[----:B------:R-:W-:Y:S01]  /*7770*/  IADD3 R86, PT, PT, R86, 0x1, RZ ;  /* 0x0000000156567810 */ /* 0x000fe20007ffe0ff */
[----:B------:R2:W4:Y:S04]  /*7780*/  @P0 LDSM.16.M88.4 R32, [R4+0x400] ;  /* 0x000400000420083b */ /* 0x0005280000000200 */
[----:B------:R2:W1:Y:S04]  /*7790*/  @P0 LDSM.16.M88.4 R36, [R3+0x400] ;  /* 0x000400000324083b */ /* 0x0004680000000200 */
[----:B------:R2:W1:Y:S02]  /*77a0*/  @P0 LDSM.16.M88.4 R40, [R0+0x400] ;  /* 0x000400000028083b */ /* 0x0004640000000200 */
.L_x_106:
[----:B------:R-:W-:Y:S05]  /*77b0*/  BSYNC B1 ;  /* 0x0000000000017941 */ /* 0x000fea0003800000 */
.L_x_105:
[----:B-12---:R-:W-:Y:S05]  /*77c0*/  VIADD R0, R25, 0x20 ;  /* 0x0000002019007836 */ /* 0x006fea0000000000 */
[----:B------:R-:W-:Y:S04]  /*77d0*/  SHF.R.U32.HI R0, RZ, 0x15, R0 ;  /* 0x00000015ff007819 */ /* 0x000fe80000011600 */
[----:B------:R-:W-:Y:S11]  /*77e0*/  LOP3.LUT P0, RZ, R0, 0x3, R64, 0x48, !PT ;  /* 0x0000000300ff7812 */ /* 0x000ff60007804840 */
[----:B------:R-:W-:Y:S02]  /*77f0*/  @!UPT UIADD3 URZ, UPT, UPT, URZ, URZ, URZ ;  /* 0x000000fffffff290 */ /* 0x000fe4000fffe0ff */
[----:B------:R-:W-:Y:S05]  /*7800*/  @!P0 BRA `(.L_x_110) ;  /* 0x0000000000408947 */ /* 0x000fea0003800000 */
[----:B------:R-:W1:Y:S01]  /*7810*/  LDCU.64 UR8, c[0x4][0x70] ;  /* 0x01000e00ff0877ac */ /* 0x000e620008000a00 */
[----:B------:R-:W-:Y:S01]  /*7820*/  MOV R3, 0x0 ;  /* 0x0000000000037802 */ /* 0x000fe20000000f00 */
[----:B------:R-:W-:Y:S02]  /*7830*/  HFMA2 R12, -RZ, RZ, 0, 5.9604644775390625e-08 ;  /* 0x00000001ff0c7431 */ /* 0x000fe400000001ff */
[----:B------:R-:W-:Y:S02]  /*7840*/  IMAD.MOV.U32 R8, RZ, RZ, 0x192 ;  /* 0x00000192ff087424 */ /* 0x000fe400078e00ff */
[----:B------:R-:W-:Y:S01]  /*7850*/  IMAD.MOV.U32 R13, RZ, RZ, RZ ;  /* 0x000000ffff0d7224 */ /* 0x000fe200078e00ff */
[----:B------:R-:W2:Y:S01]  /*7860*/  LDCU.64 UR6, c[0x4][0x78] ;  /* 0x01000f00ff0677ac */ /* 0x000ea20008000a00 */
[----:B------:R-:W3:Y:S01]  /*7870*/  LDC.64 R2, c[0x4][R3] ;  /* 0x0100000003027b82 */ /* 0x000ee20000000a00 */
[----:B------:R-:W5:Y:S01]  /*7880*/  LDCU.64 UR4, c[0x4][0x10] ;  /* 0x01000200ff0477ac */ /* 0x000f620008000a00 */
[----:B-1----:R-:W-:Y:S01]  /*7890*/  MOV R5, UR9 ;  /* 0x0000000900057c02 */ /* 0x002fe20008000f00 */
[----:B------:R-:W-:Y:S01]  /*78a0*/  IMAD.U32 R4, RZ, RZ, UR8 ;  /* 0x00000008ff047e24 */ /* 0x000fe2000f8e00ff */
[----:B--2---:R-:W-:Y:S01]  /*78b0*/  MOV R7, UR7 ;  /* 0x0000000700077c02 */ /* 0x004fe20008000f00 */
[----:B------:R-:W-:Y:S01]  /*78c0*/  IMAD.U32 R6, RZ, RZ, UR6 ;  /* 0x00000006ff067e24 */ /* 0x000fe2000f8e00ff */
[----:B-----5:R-:W-:Y:S01]  /*78d0*/  MOV R11, UR5 ;  /* 0x00000005000b7c02 */ /* 0x020fe20008000f00 */
[----:B------:R-:W-:Y:S02]  /*78e0*/  IMAD.U32 R10, RZ, RZ, UR4 ;  /* 0x00000004ff0a7e24 */ /* 0x000fe4000f8e00ff */
[----:B------:R-:W-:Y:S07]  /*78f0*/  LEPC R20, `(.L_x_110) ;  /* 0x000000001014794e */ /* 0x000fee0000000000 */
[----:B---34-:R-:W-:Y:S05]  /*7900*/  CALL.ABS.NOINC R2 ;  /* 0x0000000002007343 */ /* 0x018fea0003c00000 */
.L_x_110:
[----:B---3--:R-:W-:Y:S01]  /*7910*/  LOP3.LUT R3, R44, 0xffffe000, RZ, 0xc0, !PT ;  /* 0xffffe0002c037812 */ /* 0x008fe200078ec0ff */
[----:B------:R-:W-:Y:S05]  /*7920*/  WARPSYNC.ALL ;  /* 0x0000000000007948 */ /* 0x000fea0003800000 */
[----:B------:R-:W-:Y:S01]  /*7930*/  R2UR UR4, R25 ;  /* 0x00000000190472ca */ /* 0x000fe200000e0000 */
[----:B------:R-:W1:Y:S01]  /*7940*/  S2R R90, SR_CgaCtaId ;  /* 0x00000000005a7919 */ /* 0x000e620000008800 */
[----:B----4-:R-:W-:Y:S01]  /*7950*/  LOP3.LUT R20, R32, 0xffffe000, RZ, 0xc0, !PT ;  /* 0xffffe00020147812 */ /* 0x010fe200078ec0ff */
[----:B------:R-:W-:Y:S01]  /*7960*/  BSSY.RECONVERGENT B0, `(.L_x_111) ;  /* 0x0000061000007945 */ /* 0x000fe20003800200 */
[----:B------:R-:W-:Y:S02]  /*7970*/  ISETP.NE.AND P6, PT, R80, RZ, PT ;  /* 0x000000ff5000720c */ /* 0x000fe40003fc5270 */
[----:B------:R-:W-:Y:S02]  /*7980*/  ISETP.NE.AND P1, PT, R62, RZ, PT ;  /* 0x000000ff3e00720c */ /* 0x000fe40003f25270 */
[----:B------:R-:W-:Y:S05]  /*7990*/  ISETP.NE.U32.OR P0, PT, R79, 0x1, !P6 ;  /* 0x000000014f00780c */ /* 0x000fea0007705470 */
[----:B------:R-:W2:Y:S02]  /*79a0*/  LDTM.16dp128bit.x8 R4, tmem[UR4+0x20] ;  /* 0x00002004000479ee */ /* 0x000ea40008180000 */
[C---:B--2---:R-:W-:Y:S01]  /*79b0*/  FMUL R0, R24.reuse, R4 ;  /* 0x0000000418007220 */ /* 0x044fe20000400000 */
        /* <DEDUP_REMOVED lines=17> */
[----:B------:R-:W-:Y:S01]  /*7ad0*/  FFMA R16, R27, R20, R0 ;  /* 0x000000141b107223 */ /* 0x000fe20000000000 */
[----:B------:R-:W-:Y:S01]  /*7ae0*/  LOP3.LUT R0, R33, 0xffffe000, RZ, 0xc0, !PT ;  /* 0xffffe00021007812 */ /* 0x000fe200078ec0ff */
[----:B------:R-:W-:Y:S01]  /*7af0*/  FMUL R6, R24, R13 ;  /* 0x0000000d18067220 */ /* 0x000fe20000400000 */
[----:B------:R-:W-:Y:S01]  /*7b00*/  LOP3.LUT R13, R34, 0xffffe000, RZ, 0xc0, !PT ;  /* 0xffffe000220d7812 */ /* 0x000fe200078ec0ff */
[C---:B------:R-:W-:Y:S01]  /*7b10*/  FMUL R3, R24.reuse, R10 ;  /* 0x0000000a18037220 */ /* 0x040fe20000400000 */
[----:B------:R-:W-:Y:S01]  /*7b20*/  F2FP.TF32.F32.PACK_B R31, R31 ;  /* 0x0000001fff1f723e */ /* 0x000fe200024050ff */
[C---:B------:R-:W-:Y:S01]  /*7b30*/  FMUL R7, R24.reuse, R14 ;  /* 0x0000000e18077220 */ /* 0x040fe20000400000 */
[----:B------:R-:W-:Y:S01]  /*7b40*/  LOP3.LUT R14, R35, 0xffffe000, RZ, 0xc0, !PT ;  /* 0xffffe000230e7812 */ /* 0x000fe200078ec0ff */
[----:B------:R-:W-:Y:S01]  /*7b50*/  FMUL R8, R24, R15 ;  /* 0x0000000f18087220 */ /* 0x000fe20000400000 */
[----:B------:R-:W-:Y:S01]  /*7b60*/  LOP3.LUT R15, R36, 0xffffe000, RZ, 0xc0, !PT ;  /* 0xffffe000240f7812 */ /* 0x000fe200078ec0ff */
[C---:B------:R-:W-:Y:S01]  /*7b70*/  FMUL R10, R24.reuse, R17 ;  /* 0x00000011180a7220 */ /* 0x040fe20000400000 */
[----:B------:R-:W-:Y:S01]  /*7b80*/  F2FP.TF32.F32.PACK_B R16, R16 ;  /* 0x00000010ff10723e */ /* 0x000fe200024050ff */
[----:B------:R-:W-:Y:S01]  /*7b90*/  FFMA R17, R27, R0, R2 ;  /* 0x000000001b117223 */ /* 0x000fe20000000002 */
[----:B------:R-:W-:Y:S01]  /*7ba0*/  LOP3.LUT R0, R37, 0xffffe000, RZ, 0xc0, !PT ;  /* 0xffffe00025007812 */ /* 0x000fe200078ec0ff */
[----:B------:R-:W-:Y:S01]  /*7bb0*/  FMUL R4, R24, R11 ;  /* 0x0000000b18047220 */ /* 0x000fe20000400000 */
[----:B------:R-:W-:Y:S01]  /*7bc0*/  LOP3.LUT R2, R38, 0xffffe000, RZ, 0xc0, !PT ;  /* 0xffffe00026027812 */ /* 0x000fe200078ec0ff */
[----:B------:R-:W-:Y:S01]  /*7bd0*/  FMUL R11, R24, R18 ;  /* 0x00000012180b7220 */ /* 0x000fe20000400000 */
[----:B------:R-:W-:Y:S01]  /*7be0*/  F2FP.TF32.F32.PACK_B R17, R17 ;  /* 0x00000011ff11723e */ /* 0x000fe200024050ff */
[----:B------:R-:W-:Y:S01]  /*7bf0*/  FFMA R18, R27, R13, R3 ;  /* 0x0000000d1b127223 */ /* 0x000fe20000000003 */
[----:B------:R-:W-:Y:S01]  /*7c00*/  LOP3.LUT R3, R42, 0xffffe000, RZ, 0xc0, !PT ;  /* 0xffffe0002a037812 */ /* 0x000fe200078ec0ff */
[----:B------:R-:W-:Y:S01]  /*7c10*/  FMUL R12, R24, R19 ;  /* 0x00000013180c7220 */ /* 0x000fe20000400000 */
[----:B------:R-:W-:Y:S01]  /*7c20*/  LOP3.LUT R13, R43, 0xffffe000, RZ, 0xc0, !PT ;  /* 0xffffe0002b0d7812 */ /* 0x000fe200078ec0ff */
[C---:B------:R-:W-:Y:S01]  /*7c30*/  FFMA R19, R27.reuse, R14, R4 ;  /* 0x0000000e1b137223 */ /* 0x040fe20000000004 */
[----:B------:R-:W-:Y:S01]  /*7c40*/  F2FP.TF32.F32.PACK_B R18, R18 ;  /* 0x00000012ff12723e */ /* 0x000fe200024050ff */
[C---:B------:R-:W-:Y:S01]  /*7c50*/  FFMA R4, R27.reuse, R15, R5 ;  /* 0x0000000f1b047223 */ /* 0x040fe20000000005 */
[----:B------:R-:W-:Y:S01]  /*7c60*/  FFMA R5, R27, R0, R6 ;  /* 0x000000001b057223 */ /* 0x000fe20000000006 */
[----:B------:R-:W-:Y:S01]  /*7c70*/  LOP3.LUT R0, R39, 0xffffe000, RZ, 0xc0, !PT ;  /* 0xffffe00027007812 */ /* 0x000fe200078ec0ff */
[C---:B------:R-:W-:Y:S01]  /*7c80*/  FFMA R6, R27.reuse, R2, R7 ;  /* 0x000000021b067223 */ /* 0x040fe20000000007 */
[----:B------:R-:W-:Y:S01]  /*7c90*/  LOP3.LUT R2, R40, 0xffffe000, RZ, 0xc0, !PT ;  /* 0xffffe00028027812 */ /* 0x000fe200078ec0ff */
[----:B------:R2:W-:Y:S01]  /*7ca0*/  STSM.16.M88.4 [R82+0x2400], R28 ;  /* 0x0024001c52007844 */ /* 0x0005e20000000200 */
[----:B------:R-:W-:Y:S01]  /*7cb0*/  F2FP.TF32.F32.PACK_B R19, R19 ;  /* 0x00000013ff13723e */ /* 0x000fe200024050ff */
[----:B------:R-:W-:Y:S01]  /*7cc0*/  FFMA R7, R27, R0, R8 ;  /* 0x000000001b077223 */ /* 0x000fe20000000008 */
[----:B------:R-:W-:Y:S01]  /*7cd0*/  LOP3.LUT R0, R41, 0xffffe000, RZ, 0xc0, !PT ;  /* 0xffffe00029007812 */ /* 0x000fe200078ec0ff */
[C---:B------:R-:W-:Y:S01]  /*7ce0*/  FFMA R8, R27.reuse, R2, R9 ;  /* 0x000000021b087223 */ /* 0x040fe20000000009 */
[----:B------:R-:W-:Y:S03]  /*7cf0*/  F2FP.TF32.F32.PACK_B R4, R4 ;  /* 0x00000004ff04723e */ /* 0x000fe600024050ff */
[----:B------:R2:W-:Y:S01]  /*7d00*/  STSM.16.M88.4 [R81+0x2400], R16 ;  /* 0x0024001051007844 */ /* 0x0005e20000000200 */
[----:B------:R-:W-:Y:S01]  /*7d10*/  F2FP.TF32.F32.PACK_B R5, R5 ;  /* 0x00000005ff05723e */ /* 0x000fe200024050ff */
[C---:B------:R-:W-:Y:S01]  /*7d20*/  FFMA R9, R27.reuse, R0, R10 ;  /* 0x000000001b097223 */ /* 0x040fe2000000000a */
[C---:B------:R-:W-:Y:S01]  /*7d30*/  FFMA R10, R27.reuse, R3, R11 ;  /* 0x000000031b0a7223 */ /* 0x040fe2000000000b */
[----:B------:R-:W-:Y:S01]  /*7d40*/  FFMA R11, R27, R13, R12 ;  /* 0x0000000d1b0b7223 */ /* 0x000fe2000000000c */
[----:B------:R-:W-:Y:S01]  /*7d50*/  F2FP.TF32.F32.PACK_B R6, R6 ;  /* 0x00000006ff06723e */ /* 0x000fe200024050ff */
[----:B------:R-:W-:Y:S01]  /*7d60*/  IMAD.U32 R2, RZ, RZ, UR50 ;  /* 0x00000032ff027e24 */ /* 0x000fe2000f8e00ff */
[----:B------:R-:W-:Y:S02]  /*7d70*/  F2FP.TF32.F32.PACK_B R7, R7 ;  /* 0x00000007ff07723e */ /* 0x000fe400024050ff */
[----:B------:R-:W-:Y:S02]  /*7d80*/  F2FP.TF32.F32.PACK_B R8, R8 ;  /* 0x00000008ff08723e */ /* 0x000fe400024050ff */
[----:B------:R-:W-:Y:S01]  /*7d90*/  F2FP.TF32.F32.PACK_B R9, R9 ;  /* 0x00000009ff09723e */ /* 0x000fe200024050ff */
[----:B------:R2:W-:Y:S01]  /*7da0*/  STSM.16.M88.4 [R83+0x2000], R4 ;  /* 0x0020000453007844 */ /* 0x0005e20000000200 */
[----:B------:R-:W-:Y:S02]  /*7db0*/  F2FP.TF32.F32.PACK_B R10, R10 ;  /* 0x0000000aff0a723e */ /* 0x000fe400024050ff */
[----:B------:R-:W-:Y:S02]  /*7dc0*/  F2FP.TF32.F32.PACK_B R11, R11 ;  /* 0x0000000bff0b723e */ /* 0x000fe400024050ff */
[----:B------:R-:W-:Y:S02]  /*7dd0*/  @P0 LEA R2, R2, UR49, 0x3 ;  /* 0x0000003102020c11 */ /* 0x000fe4000f8e18ff */
[----:B------:R-:W-:Y:S01]  /*7de0*/  LEA R0, R86, UR49, 0x3 ;  /* 0x0000003156007c11 */ /* 0x000fe2000f8e18ff */
[----:B------:R2:W-:Y:S01]  /*7df0*/  STSM.16.M88.4 [R85+0x2000], R8 ;  /* 0x0020000855007844 */ /* 0x0005e20000000200 */
[----:B------:R-:W-:Y:S01]  /*7e00*/  @P0 SHF.L.U32 R3, R60, 0x1f, RZ ;  /* 0x0000001f3c030819 */ /* 0x000fe200000006ff */
[----:B------:R-:W-:Y:S01]  /*7e10*/  @P0 VIADD R2, R2, 0xa0 ;  /* 0x000000a002020836 */ /* 0x000fe20000000000 */
[----:B------:R-:W-:Y:S01]  /*7e20*/  @!PT LDS RZ, [RZ] ;  /* 0x00000000fffff984 */ /* 0x000fe20000000800 */
[----:B------:R-:W-:Y:S01]  /*7e30*/  @!PT LDS RZ, [RZ] ;  /* 0x00000000fffff984 */ /* 0x000fe20000000800 */
[----:B------:R-:W-:Y:S01]  /*7e40*/  @!PT LDS RZ, [RZ] ;  /* 0x00000000fffff984 */ /* 0x000fe20000000800 */
[----:B------:R-:W-:Y:S01]  /*7e50*/  @!PT LDS RZ, [RZ] ;  /* 0x00000000fffff984 */ /* 0x000fe20000000800 */
[----:B------:R3:W-:Y:S06]  /*7e60*/  MEMBAR.ALL.CTA ;  /* 0x0000000000007992 */ /* 0x0007ec0000008000 */
[----:B---3--:R-:W3:Y:S01]  /*7e70*/  FENCE.VIEW.ASYNC.S ;  /* 0x00000000000073c6 */ /* 0x008ee20000000000 */
[----:B-1----:R-:W-:Y:S01]  /*7e80*/  @P0 PRMT R2, R90, 0x654, R2 ;  /* 0x000006545a020816 */ /* 0x002fe20000000002 */
[----:B---3--:R-:W-:Y:S06]  /*7e90*/  BAR.SYNC.DEFER_BLOCKING 0x1, 0x80 ;  /* 0x0042000000007b1d */ /* 0x008fec0000010000 */
[----:B------:R-:W-:Y:S05]  /*7ea0*/  @P1 BRA `(.L_x_112) ;  /* 0x0000000000301947 */ /* 0x000fea0003800000 */
[----:B------:R-:W1:Y:S01]  /*7eb0*/  LDCU.64 UR6, c[0x0][0x348] ;  /* 0x00006900ff0677ac */ /* 0x000e620008000a00 */
[----:B------:R-:W-:Y:S02]  /*7ec0*/  R2UR UR10, R77 ;  /* 0x000000004d0a72ca */ /* 0x000fe400000e0000 */
[----:B------:R-:W-:Y:S01]  /*7ed0*/  R2UR UR11, R76 ;  /* 0x000000004c0b72ca */ /* 0x000fe200000e0000 */
[----:B------:R-:W-:Y:S01]  /*7ee0*/  UIADD3 UR9, UPT, UPT, UR41, 0x20, URZ ;  /* 0x0000002029097890 */ /* 0x000fe2000fffe0ff */
[----:B------:R-:W-:Y:S01]  /*7ef0*/  R2UR UR12, R74 ;  /* 0x000000004a0c72ca */ /* 0x000fe200000e0000 */
[----:B------:R-:W-:Y:S01]  /*7f00*/  UIADD3 UR8, UPT, UPT, UR49, 0x2400, URZ ;  /* 0x0000240031087890 */ /* 0x000fe2000fffe0ff */
[----:B------:R-:W-:Y:S01]  /*7f10*/  R2UR UR13, R75 ;  /* 0x000000004b0d72ca */ /* 0x000fe200000e0000 */
[----:B-1----:R-:W-:Y:S04]  /*7f20*/  UIADD3 UR4, UP0, UPT, UR6, 0x780, URZ ;  /* 0x0000078006047890 */ /* 0x002fe8000ff1e0ff */
[----:B------:R-:W-:Y:S09]  /*7f30*/  UIADD3.X UR5, UPT, UPT, URZ, UR7, URZ, UP0, !UPT ;  /* 0x00000007ff057290 */ /* 0x000ff200087fe4ff */
[----:B------:R1:W-:Y:S01]  /*7f40*/  UTMASTG.5D.IM2COL [UR8], [UR4] ;  /* 0x00000008040073b5 */ /* 0x0003e20008060000 */
[----:B------:R0:W-:Y:S01]  /*7f50*/  UTMACMDFLUSH ;  /* 0x00000000000079b7 */ /* 0x0001e20000000000 */
[----:B-1----:R-:W-:Y:S04]  /*7f60*/  DEPBAR.LE SB0, 0x1 ;  /* 0x000080400000791a */ /* 0x002fe80000000000 */
.L_x_112:
[----:B------:R-:W-:Y:S05]  /*7f70*/  BSYNC.RECONVERGENT B0 ;  /* 0x0000000000007941 */ /* 0x000fea0003800200 */
.L_x_111:
[----:B------:R-:W-:Y:S01]  /*7f80*/  BAR.SYNC.DEFER_BLOCKING 0x1, 0x80 ;  /* 0x0042000000007b1d */ /* 0x000fe20000010000 */
[----:B------:R-:W-:Y:S04]  /*7f90*/  UIADD3 UR4, UPT, UPT, UR50, 0x1, URZ ;  /* 0x0000000132047890 */ /* 0x000fe8000fffe0ff */
[----:B------:R-:W-:Y:S04]  /*7fa0*/  UISETP.NE.AND UP0, UPT, UR4, 0x4, UPT ;  /* 0x000000040400788c */ /* 0x000fe8000bf05270 */
[----:B------:R-:W-:Y:S01]  /*7fb0*/  USEL UR40, UR4, URZ, UP0 ;  /* 0x000000ff04287287 */ /* 0x000fe20008000000 */
[----:B------:R1:W-:Y:S01]  /*7fc0*/  @P0 SYNCS.ARRIVE.TRANS64.RED.A1T0 RZ, [R2+URZ], RZ ;  /* 0x000000ff02ff09a7 */ /* 0x0003e200081004ff */
[----:B------:R-:W-:Y:S01]  /*7fd0*/  BSSY B1, `(.L_x_113) ;  /* 0x0000017000017945 */ /* 0x000fe20003800000 */
[----:B------:R-:W3:Y:S02]  /*7fe0*/  @P0 SYNCS.PHASECHK.TRANS64.TRYWAIT P1, [R0+URZ+0x80], R3 ;  /* 0x00008003000005a7 */ /* 0x000ee400080211ff */
[----:B---3--:R-:W-:Y:S01]  /*7ff0*/  @P0 SEL R88, RZ, 0x1, !P1 ;  /* 0x00000001ff580807 */ /* 0x008fe20004800000 */
[----:B-1----:R-:W-:Y:S06]  /*8000*/  @!P0 BRA `(.L_x_114) ;  /* 0x00000000004c8947 */ /* 0x002fec0003800000 */
[----:B------:R-:W-:Y:S01]  /*8010*/  ISETP.NE.U32.AND P0, PT, R89, 0x1, PT ;  /* 0x000000015900780c */ /* 0x000fe20003f05070 */
[----:B------:R-:W-:Y:S01]  /*8020*/  BSSY B0, `(.L_x_115) ;  /* 0x0000009000007945 */ /* 0x000fe20003800000 */
[----:B------:R-:W-:Y:S11]  /*8030*/  ISETP.NE.AND P1, PT, R88, RZ, PT ;  /* 0x000000ff5800720c */ /* 0x000ff60003f25270 */
[----:B--2---:R-:W-:Y:S05]  /*8040*/  @P0 IMAD R4, R86, 0x2000, R87 ;  /* 0x0000200056040824 */ /* 0x004fea00078e0257 */
[----:B------:R-:W-:Y:S05]  /*8050*/  @P0 IADD3 R3, PT, PT, R4, UR49, RZ ;  /* 0x0000003104030c10 */ /* 0x000fea000fffe0ff */
[----:B------:R-:W-:Y:S01]  /*8060*/  @P0 IMAD.IADD R2, R91, 0x1, R3 ;  /* 0x000000015b020824 */ /* 0x000fe200078e0203 */
[----:B------:R-:W-:Y:S06]  /*8070*/  @P1 BRA `(.L_x_116) ;  /* 0x00000000000c1947 */ /* 0x000fec0003800000 */
[----:B------:R-:W-:Y:S04]  /*8080*/  SHF.L.U32 R5, R60, 0x1f, RZ ;  /* 0x0000001f3c057819 */ /* 0x000fe800000006ff */
[----:B------:R-:W1:Y:S02]  /*8090*/  SYNCS.PHASECHK.TRANS64.TRYWAIT P1, [R0+URZ+0x80], R5 ;  /* 0x00008005000075a7 */ /* 0x000e6400080211ff */
[----:B-1----:R-:W-:Y:S05]  /*80a0*/  @!P1 BRA `(.L_x_117) ;  /* 0x0000002000089947 */ /* 0x002fea0003800000 */
.L_x_116:
[----:B------:R-:W-:Y:S05]  /*80b0*/  BSYNC B0 ;  /* 0x0000000000007941 */ /* 0x000fea0003800000 */
.L_x_115:
[C---:B------:R-:W-:Y:S01]  /*80c0*/  @P0 IADD3 R3, PT, PT, R72.reuse, R3, RZ ;  /* 0x0000000348030210 */ /* 0x040fe20007ffe0ff */
[----:B------:R-:W-:Y:S05]  /*80d0*/  @P0 WARPSYNC.ALL ;  /* 0x0000000000000948 */ /* 0x000fea0003800000 */
[----:B------:R3:W4:Y:S01]  /*80e0*/  @P0 LDSM.16.M88.4 R44, [R4+UR49+0x400] ;  /* 0x00040031042c083b */ /* 0x0007220008000200 */
[----:B-1----:R-:W-:Y:S02]  /*80f0*/  @P0 IADD3 R0, PT, PT, R72, R2, RZ ;  /* 0x0000000248000210 */ /* 0x002fe40007ffe0ff */
[----:B------:R-:W-:Y:S01]  /*8100*/  IADD3 R86, PT, PT, R86, 0x1, RZ ;  /* 0x0000000156567810 */ /* 0x000fe20007ffe0ff */
[----:B------:R3:W1:Y:S04]  /*8110*/  @P0 LDSM.16.M88.4 R32, [R3+0x400] ;  /* 0x000400000320083b */ /* 0x0006680000000200 */
[----:B------:R3:W2:Y:S04]  /*8120*/  @P0 LDSM.16.M88.4 R36, [R2+0x400] ;  /* 0x000400000224083b */ /* 0x0006a80000000200 */
[----:B------:R3:W1:Y:S02]  /*8130*/  @P0 LDSM.16.M88.4 R40, [R0+0x400] ;  /* 0x000400000028083b */ /* 0x0006640000000200 */
.L_x_114:
[----:B------:R-:W-:Y:S05]  /*8140*/  BSYNC B1 ;  /* 0x0000000000017941 */ /* 0x000fea0003800000 */
.L_x_113:
[----:B---3--:R-:W-:Y:S05]  /*8150*/  VIADD R0, R25, 0x40 ;  /* 0x0000004019007836 */ /* 0x008fea0000000000 */
[----:B------:R-:W-:Y:S04]  /*8160*/  SHF.R.U32.HI R0, RZ, 0x15, R0 ;  /* 0x00000015ff007819 */ /* 0x000fe80000011600 */
[----:B------:R-:W-:Y:S11]  /*8170*/  LOP3.LUT P0, RZ, R0, 0x3, R64, 0x48, !PT ;  /* 0x0000000300ff7812 */ /* 0x000ff60007804840 */
[----:B------:R-:W-:Y:S02]  /*8180*/  @!UPT UIADD3 URZ, UPT, UPT, URZ, URZ, URZ ;  /* 0x000000fffffff290 */ /* 0x000fe4000fffe0ff */
[----:B------:R-:W-:Y:S05]  /*8190*/  @!P0 BRA `(.L_x_118) ;  /* 0x0000000000408947 */ /* 0x000fea0003800000 */
[----:B------:R-:W3:Y:S01]  /*81a0*/  LDCU.64 UR8, c[0x4][0x70] ;  /* 0x01000e00ff0877ac */ /* 0x000ee20008000a00 */
[----:B------:R-:W-:Y:S01]  /*81b0*/  MOV R3, 0x0 ;  /* 0x0000000000037802 */ /* 0x000fe20000000f00 */
[----:B------:R-:W-:Y:S02]  /*81c0*/  HFMA2 R12, -RZ, RZ, 0, 5.9604644775390625e-08 ;  /* 0x00000001ff0c7431 */ /* 0x000fe400000001ff */
[----:B--2---:R-:W-:Y:S02]  /*81d0*/  IMAD.MOV.U32 R8, RZ, RZ, 0x192 ;  /* 0x00000192ff087424 */ /* 0x004fe400078e00ff */
[----:B------:R-:W-:Y:S01]  /*81e0*/  IMAD.MOV.U32 R13, RZ, RZ, RZ ;  /* 0x000000ffff0d7224 */ /* 0x000fe200078e00ff */
[----:B------:R-:W2:Y:S01]  /*81f0*/  LDCU.64 UR6, c[0x4][0x78] ;  /* 0x01000f00ff0677ac */ /* 0x000ea20008000a00 */
[----:B------:R-:W1:Y:S01]  /*8200*/  LDC.64 R2, c[0x4][R3] ;  /* 0x0100000003027b82 */ /* 0x000e620000000a00 */
[----:B------:R-:W5:Y:S01]  /*8210*/  LDCU.64 UR4, c[0x4][0x10] ;  /* 0x01000200ff0477ac */ /* 0x000f620008000a00 */
[----:B---3--:R-:W-:Y:S01]  /*8220*/  MOV R5, UR9 ;  /* 0x0000000900057c02 */ /* 0x008fe20008000f00 */
[----:B------:R-:W-:Y:S01]  /*8230*/  IMAD.U32 R4, RZ, RZ, UR8 ;  /* 0x00000008ff047e24 */ /* 0x000fe2000f8e00ff */
[----:B--2---:R-:W-:Y:S01]  /*8240*/  MOV R7, UR7 ;  /* 0x0000000700077c02 */ /* 0x004fe20008000f00 */
[----:B------:R-:W-:Y:S01]  /*8250*/  IMAD.U32 R6, RZ, RZ, UR6 ;  /* 0x00000006ff067e24 */ /* 0x000fe2000f8e00ff */
[----:B-----5:R-:W-:Y:S01]  /*8260*/  MOV R11, UR5 ;  /* 0x00000005000b7c02 */ /* 0x020fe20008000f00 */
[----:B------:R-:W-:Y:S02]  /*8270*/  IMAD.U32 R10, RZ, RZ, UR4 ;  /* 0x00000004ff0a7e24 */ /* 0x000fe4000f8e00ff */
[----:B------:R-:W-:Y:S07]  /*8280*/  LEPC R20, `(.L_x_118) ;  /* 0x000000001014794e */ /* 0x000fee0000000000 */
[----:B-1--4-:R-:W-:Y:S05]  /*8290*/  CALL.ABS.NOINC R2 ;  /* 0x0000000002007343 */ /* 0x012fea0003c00000 */
.L_x_118:
[----:B----4-:R-:W-:Y:S01]  /*82a0*/  LOP3.LUT R20, R44, 0xffffe000, RZ, 0xc0, !PT ;  /* 0xffffe0002c147812 */ /* 0x010fe200078ec0ff */
[----:B------:R-:W-:Y:S05]  /*82b0*/  WARPSYNC.ALL ;  /* 0x0000000000007948 */ /* 0x000fea0003800000 */
[----:B------:R-:W-:Y:S01]  /*82c0*/  R2UR UR4, R25 ;  /* 0x00000000190472ca */ /* 0x000fe200000e0000 */
[----:B------:R-:W-:Y:S01]  /*82d0*/  BSSY.RECONVERGENT B0, `(.L_x_119) ;  /* 0x0000062000007945 */ /* 0x000fe20003800200 */
[----:B------:R-:W-:Y:S02]  /*82e0*/  LOP3.LUT R21, R45, 0xffffe000, RZ, 0xc0, !PT ;  /* 0xffffe0002d157812 */ /* 0x000fe400078ec0ff */
[----:B------:R-:W-:Y:S02]  /*82f0*/  LOP3.LUT R26, R46, 0xffffe000, RZ, 0xc0, !PT ;  /* 0xffffe0002e1a7812 */ /* 0x000fe400078ec0ff */
[----:B--2---:R-:W-:Y:S02]  /*8300*/  LOP3.LUT R31, R47, 0xffffe000, RZ, 0xc0, !PT ;  /* 0xffffe0002f1f7812 */ /* 0x004fe400078ec0ff */
[----:B------:R-:W-:Y:S02]  /*8310*/  ISETP.NE.AND P6, PT, R80, RZ, PT ;  /* 0x000000ff5000720c */ /* 0x000fe40003fc5270 */
[----:B------:R-:W-:Y:S02]  /*8320*/  ISETP.NE.AND P1, PT, R62, RZ, PT ;  /* 0x000000ff3e00720c */ /* 0x000fe40003f25270 */
[----:B------:R-:W-:Y:S01]  /*8330*/  ISETP.NE.U32.OR P0, PT, R79, 0x1, !P6 ;  /* 0x000000014f00780c */ /* 0x000fe20007705470 */
[----:B------:R-:W2:Y:S02]  /*8340*/  LDTM.16dp128bit.x8 R4, tmem[UR4+0x40] ;  /* 0x00004004000479ee */ /* 0x000ea40008180000 */
[C---:B--2---:R-:W-:Y:S01]  /*8350*/  FMUL R0, R24.reuse, R4 ;  /* 0x0000000418007220 */ /* 0x044fe20000400000 */
[C---:B------:R-:W-:Y:S01]  /*8360*/  FMUL R2, R24.reuse, R5 ;  /* 0x0000000518027220 */ /* 0x040fe20000400000 */
[C---:B------:R-:W-:Y:S01]  /*8370*/  FMUL R3, R24.reuse, R6 ;  /* 0x0000000618037220 */ /* 0x040fe20000400000 */
[----:B------:R-:W-:Y:S01]  /*8380*/  FMUL R7, R24, R7 ;  /* 0x0000000718077220 */ /* 0x000fe20000400000 */
[C---:B------:R-:W-:Y:S01]  /*8390*/  FFMA R28, R27.reuse, R20, R0 ;  /* 0x000000141b1c7223 */ /* 0x040fe20000000000 */
[----:B-1----:R-:W-:Y:S01]  /*83a0*/  LOP3.LUT R0, R32, 0xffffe000, RZ, 0xc0, !PT ;  /* 0xffffe00020007812 */ /* 0x002fe200078ec0ff */
[----:B------:R-:W-:Y:S01]  /*83b0*/  FFMA R29, R27, R21, R2 ;  /* 0x000000151b1d7223 */ /* 0x000fe20000000002 */
[----:B------:R-:W-:Y:S01]  /*83c0*/  LOP3.LUT R2, R33, 0xffffe000, RZ, 0xc0, !PT ;  /* 0xffffe00021027812 */ /* 0x000fe200078ec0ff */
[C---:B------:R-:W-:Y:S01]  /*83d0*/  FFMA R30, R27.reuse, R26, R3 ;  /* 0x0000001a1b1e7223 */ /* 0x040fe20000000003 */
[----:B------:R-:W-:Y:S01]  /*83e0*/  LOP3.LUT R3, R34, 0xffffe000, RZ, 0xc0, !PT ;  /* 0xffffe00022037812 */ /* 0x000fe200078ec0ff */
[C---:B------:R-:W-:Y:S01]  /*83f0*/  FMUL R4, R24.reuse, R8 ;  /* 0x0000000818047220 */ /* 0x040fe20000400000 */
[----:B------:R-:W-:Y:S01]  /*8400*/  F2FP.TF32.F32.PACK_B R28, R28 ;  /* 0x0000001cff1c723e */ /* 0x000fe200024050ff */
[----:B------:R-:W-:Y:S01]  /*8410*/  FFMA R31, R27, R31, R7 ;  /* 0x0000001f1b1f7223 */ /* 0x000fe20000000007 */
[----:B------:R-:W-:Y:S01]  /*8420*/  LOP3.LUT R7, R35, 0xffffe000, RZ, 0xc0, !PT ;  /* 0xffffe00023077812 */ /* 0x000fe200078ec0ff */
[C---:B------:R-:W-:Y:S01]  /*8430*/  FMUL R5, R24.reuse, R9 ;  /* 0x0000000918057220 */ /* 0x040fe20000400000 */
[----:B------:R-:W-:Y:S01]  /*8440*/  F2FP.TF32.F32.PACK_B R29, R29 ;  /* 0x0000001dff1d723e */ /* 0x000fe200024050ff */
[C---:B------:R-:W-:Y:S01]  /*8450*/  FMUL R6, R24.reuse, R10 ;  /* 0x0000000a18067220 */ /* 0x040fe20000400000 */
[----:B------:R-:W-:Y:S01]  /*8460*/  F2FP.TF32.F32.PACK_B R30, R30 ;  /* 0x0000001eff1e723e */ /* 0x000fe200024050ff */
[----:B------:R-:W-:Y:S01]  /*8470*/  FMUL R11, R24, R11 ;  /* 0x0000000b180b7220 */ /* 0x000fe20000400000 */
[----:B------:R-:W-:Y:S01]  /*8480*/  F2FP.TF32.F32.PACK_B R31, R31 ;  /* 0x0000001fff1f723e */ /* 0x000fe200024050ff */
[C---:B------:R-:W-:Y:S01]  /*8490*/  FFMA R4, R27.reuse, R0, R4 ;  /* 0x000000001b047223 */ /* 0x040fe20000000004 */
[----:B------:R-:W-:Y:S01]  /*84a0*/  LOP3.LUT R0, R36, 0xffffe000, RZ, 0xc0, !PT ;  /* 0xffffe00024007812 */ /* 0x000fe200078ec0ff */
        /* <DEDUP_REMOVED lines=18> */
[----:B------:R1:W-:Y:S01]  /*85d0*/  STSM.16.M88.4 [R82+0x4400], R28 ;  /* 0x0044001c52007844 */ /* 0x0003e20000000200 */
[----:B------:R-:W-:Y:S01]  /*85e0*/  F2FP.TF32.F32.PACK_B R8, R8 ;  /* 0x00000008ff08723e */ /* 0x000fe200024050ff */
[C---:B------:R-:W-:Y:S01]  /*85f0*/  FFMA R10, R27.reuse, R3, R10 ;  /* 0x000000031b0a7223 */ /* 0x040fe2000000000a */
[----:B------:R-:W-:Y:S05]  /*8600*/  LOP3.LUT R3, R42, 0xffffe000, RZ, 0xc0, !PT ;  /* 0xffffe0002a037812 */ /* 0x000fea00078ec0ff */
[----:B------:R1:W-:Y:S01]  /*8610*/  STSM.16.M88.4 [R81+0x4400], R4 ;  /* 0x0044000451007844 */ /* 0x0003e20000000200 */
[----:B------:R-:W-:Y:S01]  /*8620*/  F2FP.TF32.F32.PACK_B R9, R9 ;  /* 0x00000009ff09723e */ /* 0x000fe200024050ff */
[C---:B------:R-:W-:Y:S01]  /*8630*/  FMUL R12, R24.reuse, R16 ;  /* 0x00000010180c7220 */ /* 0x040fe20000400000 */
[----:B------:R-:W-:Y:S01]  /*8640*/  F2FP.TF32.F32.PACK_B R10, R10 ;  /* 0x0000000aff0a723e */ /* 0x000fe200024050ff */
[----:B------:R-:W-:Y:S01]  /*8650*/  FFMA R11, R27, R11, R15 ;  /* 0x0000000b1b0b7223 */ /* 0x000fe2000000000f */
[C---:B------:R-:W-:Y:S01]  /*8660*/  FMUL R13, R24.reuse, R17 ;  /* 0x00000011180d7220 */ /* 0x040fe20000400000 */
[C---:B------:R-:W-:Y:S01]  /*8670*/  FMUL R14, R24.reuse, R18 ;  /* 0x00000012180e7220 */ /* 0x040fe20000400000 */
[----:B------:R-:W-:Y:S01]  /*8680*/  LOP3.LUT R15, R43, 0xffffe000, RZ, 0xc0, !PT ;  /* 0xffffe0002b0f7812 */ /* 0x000fe200078ec0ff */
[----:B------:R-:W-:Y:S01]  /*8690*/  FMUL R19, R24, R19 ;  /* 0x0000001318137220 */ /* 0x000fe20000400000 */
[C---:B------:R-:W-:Y:S01]  /*86a0*/  FFMA R12, R27.reuse, R0, R12 ;  /* 0x000000001b0c7223 */ /* 0x040fe2000000000c */
[C---:B------:R-:W-:Y:S01]  /*86b0*/  FFMA R13, R27.reuse, R2, R13 ;  /* 0x000000021b0d7223 */ /* 0x040fe2000000000d */
[C---:B------:R-:W-:Y:S01]  /*86c0*/  FFMA R14, R27.reuse, R3, R14 ;  /* 0x000000031b0e7223 */ /* 0x040fe2000000000e */
[----:B------:R-:W-:Y:S01]  /*86d0*/  FFMA R15, R27, R15, R19 ;  /* 0x0000000f1b0f7223 */ /* 0x000fe20000000013 */
[----:B------:R-:W-:Y:S01]  /*86e0*/  F2FP.TF32.F32.PACK_B R11, R11 ;  /* 0x0000000bff0b723e */ /* 0x000fe200024050ff */
[----:B------:R-:W-:Y:S01]  /*86f0*/  IMAD.U32 R16, RZ, RZ, UR40 ;  /* 0x00000028ff107e24 */ /* 0x000fe2000f8e00ff */
        /* <DEDUP_REMOVED lines=15> */
[----:B--2---:R-:W2:Y:S01]  /*87f0*/  FENCE.VIEW.ASYNC.S ;  /* 0x00000000000073c6 */ /* 0x004ea20000000000 */
[----:B------:R-:W-:Y:S01]  /*8800*/  @P0 PRMT R16, R90, 0x654, R16 ;  /* 0x000006545a100816 */ /* 0x000fe20000000010 */
[----:B--2---:R-:W-:Y:S06]  /*8810*/  BAR.SYNC.DEFER_BLOCKING 0x1, 0x80 ;  /* 0x0042000000007b1d */ /* 0x004fec0000010000 */
[----:B------:R-:W-:Y:S05]  /*8820*/  @P1 BRA `(.L_x_120) ;  /* 0x0000000000301947 */ /* 0x000fea0003800000 */
[----:B------:R-:W2:Y:S01]  /*8830*/  LDCU.64 UR6, c[0x0][0x348] ;  /* 0x00006900ff0677ac */ /* 0x000ea20008000a00 */
[----:B------:R-:W-:Y:S02]  /*8840*/  R2UR UR10, R77 ;  /* 0x000000004d0a72ca */ /* 0x000fe400000e0000 */
[----:B------:R-:W-:Y:S01]  /*8850*/  R2UR UR11, R76 ;  /* 0x000000004c0b72ca */ /* 0x000fe200000e0000 */
[----:B------:R-:W-:Y:S01]  /*8860*/  UIADD3 UR9, UPT, UPT, UR41, 0x40, URZ ;  /* 0x0000004029097890 */ /* 0x000fe2000fffe0ff */
[----:B------:R-:W-:Y:S01]  /*8870*/  R2UR UR12, R74 ;  /* 0x000000004a0c72ca */ /* 0x000fe200000e0000 */
[----:B------:R-:W-:Y:S01]  /*8880*/  UIADD3 UR8, UPT, UPT, UR49, 0x4400, URZ ;  /* 0x0000440031087890 */ /* 0x000fe2000fffe0ff */
[----:B------:R-:W-:Y:S01]  /*8890*/  R2UR UR13, R75 ;  /* 0x000000004b0d72ca */ /* 0x000fe200000e0000 */
[----:B--2---:R-:W-:Y:S04]  /*88a0*/  UIADD3 UR4, UP0, UPT, UR6, 0x780, URZ ;  /* 0x0000078006047890 */ /* 0x004fe8000ff1e0ff */
[----:B------:R-:W-:Y:S09]  /*88b0*/  UIADD3.X UR5, UPT, UPT, URZ, UR7, URZ, UP0, !UPT ;  /* 0x00000007ff057290 */ /* 0x000ff200087fe4ff */
[----:B------:R2:W-:Y:S01]  /*88c0*/  UTMASTG.5D.IM2COL [UR8], [UR4] ;  /* 0x00000008040073b5 */ /* 0x0005e20008060000 */
[----:B------:R0:W-:Y:S01]  /*88d0*/  UTMACMDFLUSH ;  /* 0x00000000000079b7 */ /* 0x0001e20000000000 */
[----:B--2---:R-:W-:Y:S04]  /*88e0*/  DEPBAR.LE SB0, 0x1 ;  /* 0x000080400000791a */ /* 0x004fe80000000000 */
.L_x_120:
[----:B------:R-:W-:Y:S05]  /*88f0*/  BSYNC.RECONVERGENT B0 ;  /* 0x0000000000007941 */ /* 0x000fea0003800200 */
.L_x_119:
        /* <DEDUP_REMOVED lines=8> */
[----:B--2---:R-:W-:Y:S06]  /*8980*/  @!P0 BRA `(.L_x_122) ;  /* 0x0000000000488947 */ /* 0x004fec0003800000 */
[----:B------:R-:W-:Y:S01]  /*8990*/  ISETP.NE.U32.AND P0, PT, R89, 0x1, PT ;  /* 0x000000015900780c */ /* 0x000fe20003f05070 */
[----:B------:R-:W-:Y:S01]  /*89a0*/  BSSY B0, `(.L_x_123) ;  /* 0x0000009000007945 */ /* 0x000fe20003800000 */
[----:B------:R-:W-:Y:S11]  /*89b0*/  ISETP.NE.AND P1, PT, R88, RZ, PT ;  /* 0x000000ff5800720c */ /* 0x000ff60003f25270 */
[----:B------:R-:W-:Y:S05]  /*89c0*/  @P0 IMAD R86, R86, 0x2000, R87 ;  /* 0x0000200056560824 */ /* 0x000fea00078e0257 */
[----:B------:R-:W-:Y:S05]  /*89d0*/  @P0 IADD3 R0, PT, PT, R86, UR49, RZ ;  /* 0x0000003156000c10 */ /* 0x000fea000fffe0ff */
[----:B------:R-:W-:Y:S01]  /*89e0*/  @P0 IMAD.IADD R91, R91, 0x1, R0 ;  /* 0x000000015b5b0824 */ /* 0x000fe200078e0200 */
[----:B------:R-:W-:Y:S06]  /*89f0*/  @P1 BRA `(.L_x_124) ;  /* 0x00000000000c1947 */ /* 0x000fec0003800000 */
[----:B------:R-:W-:Y:S04]  /*8a00*/  SHF.L.U32 R3, R60, 0x1f, RZ ;  /* 0x0000001f3c037819 */ /* 0x000fe800000006ff */
[----:B------:R-:W2:Y:S02]  /*8a10*/  SYNCS.PHASECHK.TRANS64.TRYWAIT P1, [R2+URZ+0x80], R3 ;  /* 0x00008003020075a7 */ /* 0x000ea400080211ff */
[----:B--2---:R-:W-:Y:S05]  /*8a20*/  @!P1 BRA `(.L_x_125) ;  /* 0x0000001400bc9947 */ /* 0x004fea0003800000 */
.L_x_124:
[----:B------:R-:W-:Y:S05]  /*8a30*/  BSYNC B0 ;  /* 0x0000000000007941 */ /* 0x000fea0003800000 */
.L_x_123:
[C---:B--2---:R-:W-:Y:S01]  /*8a40*/  @P0 IADD3 R2, PT, PT, R72.reuse, R0, RZ ;  /* 0x0000000048020210 */ /* 0x044fe20007ffe0ff */
[----:B------:R-:W-:Y:S05]  /*8a50*/  @P0 WARPSYNC.ALL ;  /* 0x0000000000000948 */ /* 0x000fea0003800000 */
[----:B------:R2:W3:Y:S01]  /*8a60*/  @P0 LDSM.16.M88.4 R44, [R86+UR49+0x400] ;  /* 0x00040031562c083b */ /* 0x0004e20008000200 */
[----:B------:R-:W-:Y:S03]  /*8a70*/  @P0 IADD3 R0, PT, PT, R72, R91, RZ ;  /* 0x0000005b48000210 */ /* 0x000fe60007ffe0ff */
[----:B------:R2:W4:Y:S04]  /*8a80*/  @P0 LDSM.16.M88.4 R32, [R2+0x400] ;  /* 0x000400000220083b */ /* 0x0005280000000200 */
[----:B------:R2:W1:Y:S04]  /*8a90*/  @P0 LDSM.16.M88.4 R36, [R91+0x400] ;  /* 0x000400005b24083b */ /* 0x0004680000000200 */
[----:B------:R2:W1:Y:S02]  /*8aa0*/  @P0 LDSM.16.M88.4 R40, [R0+0x400] ;  /* 0x000400000028083b */ /* 0x0004640000000200 */
.L_x_122:
[----:B------:R-:W-:Y:S05]  /*8ab0*/  BSYNC B1 ;  /* 0x0000000000017941 */ /* 0x000fea0003800000 */
.L_x_121:
[----:B--2---:R-:W-:Y:S05]  /*8ac0*/  VIADD R0, R25, 0x60 ;  /* 0x0000006019007836 */ /* 0x004fea0000000000 */
[----:B------:R-:W-:Y:S04]  /*8ad0*/  SHF.R.U32.HI R0, RZ, 0x15, R0 ;  /* 0x00000015ff007819 */ /* 0x000fe80000011600 */
[----:B------:R-:W-:Y:S11]  /*8ae0*/  LOP3.LUT P0, RZ, R0, 0x3, R64, 0x48, !PT ;  /* 0x0000000300ff7812 */ /* 0x000ff60007804840 */
[----:B------:R-:W-:Y:S02]  /*8af0*/  @!UPT UIADD3 URZ, UPT, UPT, URZ, URZ, URZ ;  /* 0x000000fffffff290 */ /* 0x000fe4000fffe0ff */
[----:B------:R-:W-:Y:S05]  /*8b00*/  @!P0 BRA `(.L_x_126) ;  /* 0x0000000000408947 */ /* 0x000fea0003800000 */
[----:B------:R-:W2:Y:S01]  /*8b10*/  LDCU.64 UR8, c[0x4][0x70] ;  /* 0x01000e00ff0877ac */ /* 0x000ea20008000a00 */
[----:B------:R-:W-:Y:S01]  /*8b20*/  MOV R3, 0x0 ;  /* 0x0000000000037802 */ /* 0x000fe20000000f00 */
[----:B-1----:R-:W-:Y:S02]  /*8b30*/  HFMA2 R12, -RZ, RZ, 0, 5.9604644775390625e-08 ;  /* 0x00000001ff0c7431 */ /* 0x002fe400000001ff */
[----:B------:R-:W-:Y:S02]  /*8b40*/  IMAD.MOV.U32 R8, RZ, RZ, 0x192 ;  /* 0x00000192ff087424 */ /* 0x000fe400078e00ff */
[----:B------:R-:W-:Y:S01]  /*8b50*/  IMAD.MOV.U32 R13, RZ, RZ, RZ ;  /* 0x000000ffff0d7224 */ /* 0x000fe200078e00ff */
[----:B------:R-:W1:Y:S01]  /*8b60*/  LDCU.64 UR6, c[0x4][0x78] ;  /* 0x01000f00ff0677ac */ /* 0x000e620008000a00 */
[----:B------:R-:W3:Y:S01]  /*8b70*/  LDC.64 R2, c[0x4][R3] ;  /* 0x0100000003027b82 */ /* 0x000ee20000000a00 */
[----:B------:R-:W5:Y:S01]  /*8b80*/  LDCU.64 UR4, c[0x4][0x10] ;  /* 0x01000200ff0477ac */ /* 0x000f620008000a00 */
[----:B--2---:R-:W-:Y:S01]  /*8b90*/  MOV R5, UR9 ;  /* 0x0000000900057c02 */ /* 0x004fe20008000f00 */
[----:B------:R-:W-:Y:S01]  /*8ba0*/  IMAD.U32 R4, RZ, RZ, UR8 ;  /* 0x00000008ff047e24 */ /* 0x000fe2000f8e00ff */
[----:B-1----:R-:W-:Y:S01]  /*8bb0*/  MOV R7, UR7 ;  /* 0x0000000700077c02 */ /* 0x002fe20008000f00 */
[----:B------:R-:W-:Y:S01]  /*8bc0*/  IMAD.U32 R6, RZ, RZ, UR6 ;  /* 0x00000006ff067e24 */ /* 0x000fe2000f8e00ff */
[----:B-----5:R-:W-:Y:S01]  /*8bd0*/  MOV R11, UR5 ;  /* 0x00000005000b7c02 */ /* 0x020fe20008000f00 */
[----:B------:R-:W-:Y:S02]  /*8be0*/  IMAD.U32 R10, RZ, RZ, UR4 ;  /* 0x00000004ff0a7e24 */ /* 0x000fe4000f8e00ff */
[----:B------:R-:W-:Y:S07]  /*8bf0*/  LEPC R20, `(.L_x_126) ;  /* 0x000000001014794e */ /* 0x000fee0000000000 */
[----:B---34-:R-:W-:Y:S05]  /*8c00*/  CALL.ABS.NOINC R2 ;  /* 0x0000000002007343 */ /* 0x018fea0003c00000 */
.L_x_126:
[----:B------:R-:W-:Y:S01]  /*8c10*/  ISETP.NE.AND P0, PT, R62, RZ, PT ;  /* 0x000000ff3e00720c */ /* 0x000fe20003f05270 */
[----:B------:R-:W-:Y:S05]  /*8c20*/  WARPSYNC.ALL ;  /* 0x0000000000007948 */ /* 0x000fea0003800000 */
[----:B------:R-:W-:Y:S01]  /*8c30*/  R2UR UR4, R25 ;  /* 0x00000000190472ca */ /* 0x000fe200000e0000 */
[----:B------:R-:W2:Y:S01]  /*8c40*/  S2UR UR5, SR_CgaCtaId ;  /* 0x00000000000579c3 */ /* 0x000ea20000008800 */
[----:B---3--:R-:W-:Y:S01]  /*8c50*/  LOP3.LUT R20, R44, 0xffffe000, RZ, 0xc0, !PT ;  /* 0xffffe0002c147812 */ /* 0x008fe200078ec0ff */
[----:B------:R-:W-:Y:S01]  /*8c60*/  BSSY.RECONVERGENT B0, `(.L_x_127) ;  /* 0x000005e000007945 */ /* 0x000fe20003800200 */
[----:B------:R-:W-:Y:S02]  /*8c70*/  LOP3.LUT R21, R45, 0xffffe000, RZ, 0xc0, !PT ;  /* 0xffffe0002d157812 */ /* 0x000fe400078ec0ff */
[----:B------:R-:W-:Y:S02]  /*8c80*/  LOP3.LUT R25, R46, 0xffffe000, RZ, 0xc0, !PT ;  /* 0xffffe0002e197812 */ /* 0x000fe400078ec0ff */
[----:B------:R-:W-:Y:S02]  /*8c90*/  LOP3.LUT R26, R47, 0xffffe000, RZ, 0xc0, !PT ;  /* 0xffffe0002f1a7812 */ /* 0x000fe400078ec0ff */
[----:B----4-:R-:W-:Y:S02]  /*8ca0*/  LOP3.LUT R32, R32, 0xffffe000, RZ, 0xc0, !PT ;  /* 0xffffe00020207812 */ /* 0x010fe400078ec0ff */
[----:B------:R-:W-:Y:S01]  /*8cb0*/  LOP3.LUT R33, R33, 0xffffe000, RZ, 0xc0, !PT ;  /* 0xffffe00021217812 */ /* 0x000fe200078ec0ff */
[----:B-1----:R-:W1:Y:S01]  /*8cc0*/  LDTM.16dp128bit.x8 R4, tmem[UR4+0x60] ;  /* 0x00006004000479ee */ /* 0x002e620008180000 */
[----:B------:R-:W-:Y:S01]  /*8cd0*/  R2UR UR4, R84 ;  /* 0x00000000540472ca */ /* 0x000fe200000e0000 */
[----:B------:R-:W-:Y:S01]  /*8ce0*/  NOP ;  /* 0x0000000000007918 */ /* 0x000fe20000000000 */
[----:B------:R-:W-:Y:S02]  /*8cf0*/  LOP3.LUT R34, R34, 0xffffe000, RZ, 0xc0, !PT ;  /* 0xffffe00022227812 */ /* 0x000fe400078ec0ff */
[----:B------:R-:W-:Y:S02]  /*8d00*/  LOP3.LUT R35, R35, 0xffffe000, RZ, 0xc0, !PT ;  /* 0xffffe00023237812 */ /* 0x000fe400078ec0ff */
[----:B------:R-:W-:Y:S02]  /*8d10*/  LOP3.LUT R36, R36, 0xffffe000, RZ, 0xc0, !PT ;  /* 0xffffe00024247812 */ /* 0x000fe400078ec0ff */
[----:B------:R-:W-:Y:S02]  /*8d20*/  LOP3.LUT R37, R37, 0xffffe000, RZ, 0xc0, !PT ;  /* 0xffffe00025257812 */ /* 0x000fe400078ec0ff */
[----:B------:R-:W-:Y:S02]  /*8d30*/  LOP3.LUT R38, R38, 0xffffe000, RZ, 0xc0, !PT ;  /* 0xffffe00026267812 */ /* 0x000fe400078ec0ff */
[----:B------:R-:W-:Y:S01]  /*8d40*/  LOP3.LUT R39, R39, 0xffffe000, RZ, 0xc0, !PT ;  /* 0xffffe00027277812 */ /* 0x000fe200078ec0ff */
[----:B------:R-:W-:Y:S01]  /*8d50*/  UIADD3 UR4, UPT, UPT, UR4, 0xf0, URZ ;  /* 0x000000f004047890 */ /* 0x000fe2000fffe0ff */
[----:B------:R-:W-:Y:S02]  /*8d60*/  LOP3.LUT R40, R40, 0xffffe000, RZ, 0xc0, !PT ;  /* 0xffffe00028287812 */ /* 0x000fe400078ec0ff */
[----:B------:R-:W-:Y:S02]  /*8d70*/  LOP3.LUT R41, R41, 0xffffe000, RZ, 0xc0, !PT ;  /* 0xffffe00029297812 */ /* 0x000fe400078ec0ff */
[----:B------:R-:W-:Y:S02]  /*8d80*/  LOP3.LUT R42, R42, 0xffffe000, RZ, 0xc0, !PT ;  /* 0xffffe0002a2a7812 */ /* 0x000fe400078ec0ff */
[----:B------:R-:W-:Y:S01]  /*8d90*/  LOP3.LUT R43, R43, 0xffffe000, RZ, 0xc0, !PT ;  /* 0xffffe0002b2b7812 */ /* 0x000fe200078ec0ff */
[C---:B-1----:R-:W-:Y:S01]  /*8da0*/  FMUL R0, R24.reuse, R4 ;  /* 0x0000000418007220 */ /* 0x042fe20000400000 */
[C---:B------:R-:W-:Y:S01]  /*8db0*/  FMUL R2, R24.reuse, R5 ;  /* 0x0000000518027220 */ /* 0x040fe20000400000 */
[C---:B------:R-:W-:Y:S01]  /*8dc0*/  FMUL R3, R24.reuse, R6 ;  /* 0x0000000618037220 */ /* 0x040fe20000400000 */
[C---:B------:R-:W-:Y:S01]  /*8dd0*/  FMUL R7, R24.reuse, R7 ;  /* 0x0000000718077220 */ /* 0x040fe20000400000 */
[C---:B------:R-:W-:Y:S01]  /*8de0*/  FFMA R28, R27.reuse, R20, R0 ;  /* 0x000000141b1c7223 */ /* 0x040fe20000000000 */
[C---:B------:R-:W-:Y:S01]  /*8df0*/  FMUL R4, R24.reuse, R8 ;  /* 0x0000000818047220 */ /* 0x040fe20000400000 */
[C---:B------:R-:W-:Y:S01]  /*8e00*/  FFMA R29, R27.reuse, R21, R2 ;  /* 0x000000151b1d7223 */ /* 0x040fe20000000002 */
[C---:B------:R-:W-:Y:S01]  /*8e10*/  FMUL R5, R24.reuse, R9 ;  /* 0x0000000918057220 */ /* 0x040fe20000400000 */
[C---:B------:R-:W-:Y:S01]  /*8e20*/  FFMA R30, R27.reuse, R25, R3 ;  /* 0x000000191b1e7223 */ /* 0x040fe20000000003 */
[----:B------:R-:W-:Y:S01]  /*8e30*/  F2FP.TF32.F32.PACK_B R28, R28 ;  /* 0x0000001cff1c723e */ /* 0x000fe200024050ff */
[C---:B------:R-:W-:Y:S01]  /*8e40*/  FMUL R6, R24.reuse, R10 ;  /* 0x0000000a18067220 */ /* 0x040fe20000400000 */
[----:B------:R-:W-:Y:S01]  /*8e50*/  F2FP.TF32.F32.PACK_B R29, R29 ;  /* 0x0000001dff1d723e */ /* 0x000fe200024050ff */
[C---:B------:R-:W-:Y:S01]  /*8e60*/  FFMA R31, R27.reuse, R26, R7 ;  /* 0x0000001a1b1f7223 */ /* 0x040fe20000000007 */
[C---:B------:R-:W-:Y:S01]  /*8e70*/  FMUL R11, R24.reuse, R11 ;  /* 0x0000000b180b7220 */ /* 0x040fe20000400000 */
[----:B--2---:R-:W-:Y:S01]  /*8e80*/  UPRMT UR4, UR5, 0x654, UR4 ;  /* 0x0000065405047896 */ /* 0x004fe20008000004 */
[C---:B------:R-:W-:Y:S01]  /*8e90*/  FFMA R4, R27.reuse, R32, R4 ;  /* 0x000000201b047223 */ /* 0x040fe20000000004 */
[C---:B------:R-:W-:Y:S01]  /*8ea0*/  FMUL R8, R24.reuse, R12 ;  /* 0x0000000c18087220 */ /* 0x040fe20000400000 */
[C---:B------:R-:W-:Y:S01]  /*8eb0*/  FFMA R5, R27.reuse, R33, R5 ;  /* 0x000000211b057223 */ /* 0x040fe20000000005 */
[C---:B------:R-:W-:Y:S01]  /*8ec0*/  FMUL R9, R24.reuse, R13 ;  /* 0x0000000d18097220 */ /* 0x040fe20000400000 */
[C---:B------:R-:W-:Y:S01]  /*8ed0*/  FFMA R6, R27.reuse, R34, R6 ;  /* 0x000000221b067223 */ /* 0x040fe20000000006 */
[C---:B------:R-:W-:Y:S01]  /*8ee0*/  FMUL R10, R24.reuse, R14 ;  /* 0x0000000e180a7220 */ /* 0x040fe20000400000 */
[C---:B------:R-:W-:Y:S01]  /*8ef0*/  FFMA R7, R27.reuse, R35, R11 ;  /* 0x000000231b077223 */ /* 0x040fe2000000000b */
[C---:B------:R-:W-:Y:S01]  /*8f00*/  FMUL R15, R24.reuse, R15 ;  /* 0x0000000f180f7220 */ /* 0x040fe20000400000 */
[----:B------:R-:W-:Y:S01]  /*8f10*/  F2FP.TF32.F32.PACK_B R30, R30 ;  /* 0x0000001eff1e723e */ /* 0x000fe200024050ff */
[C---:B------:R-:W-:Y:S01]  /*8f20*/  FFMA R8, R27.reuse, R36, R8 ;  /* 0x000000241b087223 */ /* 0x040fe20000000008 */
[----:B------:R-:W-:Y:S01]  /*8f30*/  F2FP.TF32.F32.PACK_B R31, R31 ;  /* 0x0000001fff1f723e */ /* 0x000fe200024050ff */
[C---:B------:R-:W-:Y:S01]  /*8f40*/  FMUL R12, R24.reuse, R16 ;  /* 0x00000010180c7220 */ /* 0x040fe20000400000 */
[C---:B------:R-:W-:Y:S01]  /*8f50*/  FFMA R9, R27.reuse, R37, R9 ;  /* 0x000000251b097223 */ /* 0x040fe20000000009 */
[C---:B------:R-:W-:Y:S01]  /*8f60*/  FMUL R13, R24.reuse, R17 ;  /* 0x00000011180d7220 */ /* 0x040fe20000400000 */
[C---:B------:R-:W-:Y:S01]  /*8f70*/  FFMA R10, R27.reuse, R38, R10 ;  /* 0x000000261b0a7223 */ /* 0x040fe2000000000a */
[C---:B------:R-:W-:Y:S01]  /*8f80*/  FMUL R14, R24.reuse, R18 ;  /* 0x00000012180e7220 */ /* 0x040fe20000400000 */
[C---:B------:R-:W-:Y:S01]  /*8f90*/  FFMA R11, R27.reuse, R39, R15 ;  /* 0x000000271b0b7223 */ /* 0x040fe2000000000f */
[----:B------:R-:W-:Y:S01]  /*8fa0*/  FMUL R19, R24, R19 ;  /* 0x0000001318137220 */ /* 0x000fe20000400000 */
[----:B------:R-:W-:Y:S01]  /*8fb0*/  F2FP.TF32.F32.PACK_B R4, R4 ;  /* 0x00000004ff04723e */ /* 0x000fe200024050ff */
[C---:B------:R-:W-:Y:S01]  /*8fc0*/  FFMA R12, R27.reuse, R40, R12 ;  /* 0x000000281b0c7223 */ /* 0x040fe2000000000c */
[----:B------:R-:W-:Y:S01]  /*8fd0*/  F2FP.TF32.F32.PACK_B R5, R5 ;  /* 0x00000005ff05723e */ /* 0x000fe200024050ff */
[----:B------:R-:W-:Y:S01]  /*8fe0*/  SYNCS.ARRIVE.TRANS64.RED.A1T0 RZ, [UR4], RZ ;  /* 0x000000ffffff79a7 */ /* 0x000fe20008100404 */
[----:B------:R1:W-:Y:S01]  /*8ff0*/  STSM.16.M88.4 [R82+0x6400], R28 ;  /* 0x0064001c52007844 */ /* 0x0003e20000000200 */
[----:B------:R-:W-:Y:S01]  /*9000*/  F2FP.TF32.F32.PACK_B R6, R6 ;  /* 0x00000006ff06723e */ /* 0x000fe200024050ff */
[C---:B------:R-:W-:Y:S01]  /*9010*/  FFMA R13, R27.reuse, R41, R13 ;  /* 0x000000291b0d7223 */ /* 0x040fe2000000000d */
[----:B------:R-:W-:Y:S01]  /*9020*/  F2FP.TF32.F32.PACK_B R7, R7 ;  /* 0x00000007ff07723e */ /* 0x000fe200024050ff */
[C---:B------:R-:W-:Y:S01]  /*9030*/  FFMA R14, R27.reuse, R42, R14 ;  /* 0x0000002a1b0e7223 */ /* 0x040fe2000000000e */
[----:B------:R-:W-:Y:S01]  /*9040*/  FFMA R15, R27, R43, R19 ;  /* 0x0000002b1b0f7223 */ /* 0x000fe20000000013 */
[----:B------:R-:W-:Y:S02]  /*9050*/  F2FP.TF32.F32.PACK_B R8, R8 ;  /* 0x00000008ff08723e */ /* 0x000fe400024050ff */
[----:B------:R1:W-:Y:S01]  /*9060*/  STSM.16.M88.4 [R81+0x6400], R4 ;  /* 0x0064000451007844 */ /* 0x0003e20000000200 */
[----:B------:R-:W-:Y:S02]  /*9070*/  F2FP.TF32.F32.PACK_B R9, R9 ;  /* 0x00000009ff09723e */ /* 0x000fe400024050ff */
[----:B------:R-:W-:Y:S02]  /*9080*/  F2FP.TF32.F32.PACK_B R10, R10 ;  /* 0x0000000aff0a723e */ /* 0x000fe400024050ff */
[----:B------:R-:W-:Y:S02]  /*9090*/  F2FP.TF32.F32.PACK_B R11, R11 ;  /* 0x0000000bff0b723e */ /* 0x000fe400024050ff */
[----:B------:R-:W-:Y:S02]  /*90a0*/  F2FP.TF32.F32.PACK_B R12, R12 ;  /* 0x0000000cff0c723e */ /* 0x000fe400024050ff */
[----:B------:R-:W-:Y:S01]  /*90b0*/  F2FP.TF32.F32.PACK_B R13, R13 ;  /* 0x0000000dff0d723e */ /* 0x000fe200024050ff */
[----:B------:R1:W-:Y:S01]  /*90c0*/  STSM.16.M88.4 [R83+0x6000], R8 ;  /* 0x0060000853007844 */ /* 0x0003e20000000200 */
[----:B------:R-:W-:Y:S02]  /*90d0*/  F2FP.TF32.F32.PACK_B R14, R14 ;  /* 0x0000000eff0e723e */ /* 0x000fe400024050ff */
[----:B------:R-:W-:Y:S05]  /*90e0*/  F2FP.TF32.F32.PACK_B R15, R15 ;  /* 0x0000000fff0f723e */ /* 0x000fea00024050ff */
[----:B------:R1:W-:Y:S01]  /*90f0*/  STSM.16.M88.4 [R85+0x6000], R12 ;  /* 0x0060000c55007844 */ /* 0x0003e20000000200 */
        /* <DEDUP_REMOVED lines=20> */
.L_x_128:
[----:B------:R-:W-:Y:S05]  /*9240*/  BSYNC.RECONVERGENT B0 ;  /* 0x0000000000007941 */ /* 0x000fea0003800200 */
.L_x_127:
[----:B------:R-:W-:Y:S01]  /*9250*/  BAR.SYNC.DEFER_BLOCKING 0x1, 0x80 ;  /* 0x0042000000007b1d */ /* 0x000fe20000010000 */
[----:B------:R-:W-:Y:S01]  /*9260*/  UISETP.NE.AND UP0, UPT, UR53, -0x4, UPT ;  /* 0xfffffffc3500788c */ /* 0x000fe2000bf05270 */
[----:B------:R-:W-:Y:S08]  /*9270*/  IADD3 R22, PT, PT, R22, 0x1, RZ ;  /* 0x0000000116167810 */ /* 0x000ff00007ffe0ff */
[----:B------:R-:W-:Y:S05]  /*9280*/  BRA.U !UP0, `(.L_x_129) ;  /* 0x0000000108287547 */ /* 0x000fea000b800000 */
[----:B------:R-:W-:Y:S01]  /*9290*/  ISETP.NE.AND P0, PT, R80, RZ, PT ;  /* 0x000000ff5000720c */ /* 0x000fe20003f05270 */
[----:B------:R-:W-:Y:S01]  /*92a0*/  IMAD.U32 R0, RZ, RZ, UR50 ;  /* 0x00000032ff007e24 */ /* 0x000fe2000f8e00ff */
[----:B------:R-:W-:Y:S02]  /*92b0*/  UIADD3 UR4, UPT, UPT, UR50, 0x1, URZ ;  /* 0x0000000132047890 */ /* 0x000fe4000fffe0ff */
[----:B------:R-:W-:Y:S02]  /*92c0*/  ISETP.NE.U32.OR P0, PT, R79, 0x1, !P0 ;  /* 0x000000014f00780c */ /* 0x000fe40004705470 */
[----:B------:R-:W-:Y:S04]  /*92d0*/  UISETP.NE.AND UP0, UPT, UR4, 0x4, UPT ;  /* 0x000000040400788c */ /* 0x000fe8000bf05270 */
[----:B------:R-:W-:Y:S07]  /*92e0*/  USEL UR50, UR4, URZ, UP0 ;  /* 0x000000ff04327287 */ /* 0x000fee0008000000 */
[----:B------:R-:W-:Y:S05]  /*92f0*/  @P0 LEA R0, R0, UR49, 0x3 ;  /* 0x0000003100000c11 */ /* 0x000fea000f8e18ff */
[----:B------:R-:W-:Y:S05]  /*9300*/  @P0 VIADD R0, R0, 0xa0 ;  /* 0x000000a000000836 */ /* 0x000fea0000000000 */
[----:B------:R-:W-:Y:S04]  /*9310*/  @P0 PRMT R0, R90, 0x654, R0 ;  /* 0x000006545a000816 */ /* 0x000fe80000000000 */
[----:B------:R2:W-:Y:S03]  /*9320*/  @P0 SYNCS.ARRIVE.TRANS64.RED.A1T0 RZ, [R0+URZ], RZ ;  /* 0x000000ff00ff09a7 */ /* 0x0005e600081004ff */
.L_x_129:
[----:B------:R-:W-:Y:S01]  /*9330*/  R2UR UR5, R56 ;  /* 0x00000000380572ca */ /* 0x000fe200000e0000 */
[----:B------:R-:W-:Y:S01]  /*9340*/  UIADD3 UR53, UPT, UPT, UR53, 0x4, URZ ;  /* 0x0000000435357890 */ /* 0x000fe2000fffe0ff */
[----:B------:R-:W-:Y:S01]  /*9350*/  R2UR UR4, R57 ;  /* 0x00000000390472ca */ /* 0x000fe200000e0000 */
[----:B------:R-:W-:Y:S01]  /*9360*/  UMOV UR52, UR62 ;  /* 0x0000003e00347c82 */ /* 0x000fe20008000000 */
[----:B------:R-:W-:Y:S02]  /*9370*/  LOP3.LUT P0, RZ, R54, 0x1, RZ, 0xc0, !PT ;  /* 0x0000000136ff7812 */ /* 0x000fe4000780c0ff */
[----:B------:R-:W-:Y:S02]  /*9380*/  ISETP.NE.AND P1, PT, R22, 0x2, PT ;  /* 0x000000021600780c */ /* 0x000fe40003f25270 */
[----:B------:R-:W-:Y:S02]  /*9390*/  LOP3.LUT R58, R58, 0x1, RZ, 0x3c, !PT ;  /* 0x000000013a3a7812 */ /* 0x000fe400078e3cff */
[----:B--2---:R-:W-:Y:S02]  /*93a0*/  SEL R0, RZ, 0x1, P1 ;  /* 0x00000001ff007807 */ /* 0x004fe40000800000 */
[----:B------:R-:W-:Y:S01]  /*93b0*/  SEL R22, R22, RZ, P1 ;  /* 0x000000ff16167207 */ /* 0x000fe20000800000 */
[----:B------:R-:W-:Y:S01]  /*93c0*/  UIADD3 UR21, UPT, UPT, UR36, UR5, URZ ;  /* 0x0000000524157290 */ /* 0x000fe2000fffe0ff */
[----:B------:R-:W-:Y:S01]  /*93d0*/  LOP3.LUT R59, R59, R0, RZ, 0x3c, !PT ;  /* 0x000000003b3b7212 */ /* 0x000fe200078e3cff */
[----:B------:R-:W-:Y:S02]  /*93e0*/  UIADD3 UR51, UPT, UPT, UR37, UR4, URZ ;  /* 0x0000000425337290 */ /* 0x000fe4000fffe0ff */
[----:B------:R-:W-:Y:S10]  /*93f0*/  @P0 BRA `(.L_x_130) ;  /* 0xffffffc8002c0947 */ /* 0x000ff4000383ffff */
[----:B------:R-:W-:-:S09]  /*9400*/  UISETP.NE.AND UP0, UPT, UR63, URZ, UPT ;  /* 0x000000ff3f00728c */ /* 0x000fd2000bf05270 */
[----:B------:R-:W-:Y:S05]  /*9410*/  BRA.U !UP0, `(.L_x_131) ;  /* 0x0000000108487547 */ /* 0x000fea000b800000 */
[----:B------:R-:W2:Y:S02]  /*9420*/  LDCU.64 UR4, c[0x0][0x990] ;  /* 0x00013200ff0477ac */ /* 0x000ea40008000a00 */
[----:B--2---:R-:W-:-:S04]  /*9430*/  UISETP.NE.U32.AND UP0, UPT, UR4, URZ, UPT ;  /* 0x000000ff0400728c */ /* 0x004fc8000bf05070 */
[----:B------:R-:W-:-:S09]  /*9440*/  UISETP.NE.AND.EX UP0, UPT, UR5, URZ, UPT, UP0 ;  /* 0x000000ff0500728c */ /* 0x000fd2000bf05300 */
[----:B------:R-:W-:Y:S05]  /*9450*/  BRA.U UP0, `(.L_x_132) ;  /* 0x00000001000c7547 */ /* 0x000fea000b800000 */
[----:B------:R-:W-:-:S13]  /*9460*/  FSETP.NEU.AND P0, PT, R27, RZ, PT ;  /* 0x000000ff1b00720b */ /* 0x000fda0003f0d000 */
[----:B------:R-:W-:Y:S05]  /*9470*/  @!P0 EXIT ;  /* 0x000000000000894d */ /* 0x000fea0003800000 */
[----:B------:R-:W-:Y:S05]  /*9480*/  BRA `(.L_x_131) ;  /* 0x00000000002c7947 */ /* 0x000fea0003800000 */
.L_x_132:
[----:B------:R-:W-:Y:S01]  /*9490*/  ISETP.NE.AND P0, PT, R78, RZ, PT ;  /* 0x000000ff4e00720c */ /* 0x000fe20003f05270 */
[----:B------:R-:W-:-:S12]  /*94a0*/  BSSY.RECONVERGENT B0, `(.L_x_131) ;  /* 0x0000009000007945 */ /* 0x000fd80003800200 */
[----:B------:R-:W-:Y:S05]  /*94b0*/  @P0 BRA `(.L_x_133) ;  /* 0x0000000000140947 */ /* 0x000fea0003800000 */
[----:B------:R-:W2:Y:S02]  /*94c0*/  LDCU.64 UR4, c[0x0][0x988] ;  /* 0x00013100ff0477ac */ /* 0x000ea40008000a00 */
[----:B--2---:R-:W-:-:S04]  /*94d0*/  ISETP.NE.U32.AND P0, PT, RZ, UR4, PT ;  /* 0x00000004ff007c0c */ /* 0x004fc8000bf05070 */
[----:B------:R-:W-:-:S13]  /*94e0*/  ISETP.NE.AND.EX P0, PT, RZ, UR5, PT, P0 ;  /* 0x00000005ff007c0c */ /* 0x000fda000bf05300 */
[----:B------:R-:W-:Y:S05]  /*94f0*/  @!P0 EXIT ;  /* 0x000000000000894d */ /* 0x000fea0003800000 */
[----:B------:R-:W-:Y:S05]  /*9500*/  BRA `(.L_x_134) ;  /* 0x0000000000087947 */ /* 0x000fea0003800000 */
.L_x_133:
[----:B------:R-:W-:-:S13]  /*9510*/  FSETP.NEU.AND P0, PT, R27, RZ, PT ;  /* 0x000000ff1b00720b */ /* 0x000fda0003f0d000 */
[----:B------:R-:W-:Y:S05]  /*9520*/  @!P0 EXIT ;  /* 0x000000000000894d */ /* 0x000fea0003800000 */
.L_x_134:
[----:B------:R-:W-:Y:S05]  /*9530*/  BSYNC.RECONVERGENT B0 ;  /* 0x0000000000007941 */ /* 0x000fea0003800200 */
.L_x_131:
[----:B------:R-:W2:Y:S01]  /*9540*/  S2UR UR5, SR_CgaCtaId ;  /* 0x00000000000579c3 */ /* 0x000ea20000008800 */
[----:B------:R-:W-:Y:S01]  /*9550*/  ULEA UR4, UR50, UR49, 0x3 ;  /* 0x0000003132047291 */ /* 0x000fe2000f8e18ff */
[----:B------:R-:W-:-:S04]  /*9560*/  DEPBAR.LE SB0, 0x0 ;  /* 0x000080000000791a */ /* 0x000fc80000000000 */
[----:B------:R-:W-:-:S04]  /*9570*/  UIADD3 UR4, UPT, UPT, UR4, 0xa0, URZ ;  /* 0x000000a004047890 */ /* 0x000fc8000fffe0ff */
[----:B--2---:R-:W-:-:S09]  /*9580*/  UPRMT UR4, UR5, 0x654, UR4 ;  /* 0x0000065405047896 */ /* 0x004fd20008000004 */
[----:B------:R-:W-:Y:S01]  /*9590*/  SYNCS.ARRIVE.TRANS64.RED.A1T0 RZ, [UR4], RZ ;  /* 0x000000ffffff79a7 */ /* 0x000fe20008100404 */
[----:B------:R-:W-:Y:S05]  /*95a0*/  EXIT ;  /* 0x000000000000794d */ /* 0x000fea0003800000 */
.L_x_25:
[----:B------:R-:W-:Y:S07]  /*95b0*/  MOV R0, UR33 ;  /* 0x0000002100007c02 */ /* 0x000fee0008000f00 */
.L_x_135:
[----:B--2---:R2:W4:Y:S02]  /*95c0*/  SYNCS.PHASECHK.TRANS64.TRYWAIT P0, [R0+URZ+0x40], R5 ;  /* 0x00004005000075a7 */ /* 0x00452400080011ff */
[----:B----4-:R-:W-:Y:S05]  /*95d0*/  @!P0 NANOSLEEP.SYNCS 0x989680 ;  /* 0x009896800000895d */ /* 0x010fea0003900000 */
[----:B------:R-:W4:Y:S02]  /*95e0*/  @!P0 SYNCS.PHASECHK.TRANS64 P0, [R0+URZ+0x40], R5 ;  /* 0x00004005000085a7 */ /* 0x000f2400080010ff */
[----:B----4-:R-:W-:Y:S05]  /*95f0*/  @!P0 BRA `(.L_x_135) ;  /* 0xfffffffc00f08947 */ /* 0x010fea000383ffff */
[----:B------:R-:W-:Y:S05]  /*9600*/  BRA `(.L_x_24) ;  /* 0xffffff8400547947 */ /* 0x000fea000383ffff */
.L_x_32:
[----:B------:R-:W-:Y:S07]  /*9610*/  MOV R0, UR9 ;  /* 0x0000000900007c02 */ /* 0x000fee0008000f00 */
.L_x_136:
[----:B--2---:R2:W4:Y:S02]  /*9620*/  SYNCS.PHASECHK.TRANS64.TRYWAIT P0, [R0+URZ+0x40], R5 ;  /* 0x00004005000075a7 */ /* 0x00452400080011ff */
[----:B----4-:R-:W-:Y:S05]  /*9630*/  @!P0 NANOSLEEP.SYNCS 0x989680 ;  /* 0x009896800000895d */ /* 0x010fea0003900000 */
[----:B------:R-:W4:Y:S02]  /*9640*/  @!P0 SYNCS.PHASECHK.TRANS64 P0, [R0+URZ+0x40], R5 ;  /* 0x00004005000085a7 */ /* 0x000f2400080010ff */
[----:B----4-:R-:W-:Y:S05]  /*9650*/  @!P0 BRA `(.L_x_136) ;  /* 0xfffffffc00f08947 */ /* 0x010fea000383ffff */
[----:B------:R-:W-:Y:S05]  /*9660*/  BRA `(.L_x_31) ;  /* 0xffffff8c00507947 */ /* 0x000fea000383ffff */
.L_x_37:
[----:B-1----:R-:W-:-:S07]  /*9670*/  MOV R0, UR55 ;  /* 0x0000003700007c02 */ /* 0x002fce0008000f00 */
.L_x_137:
[----:B-1----:R1:W2:Y:S02]  /*9680*/  SYNCS.PHASECHK.TRANS64.TRYWAIT P0, [R0+URZ+0xd0], R4 ;  /* 0x0000d004000075a7 */ /* 0x0022a400080011ff */
[----:B--2---:R-:W-:Y:S05]  /*9690*/  @!P0 NANOSLEEP.SYNCS 0x989680 ;  /* 0x009896800000895d */ /* 0x004fea0003900000 */
[----:B------:R-:W2:Y:S02]  /*96a0*/  @!P0 SYNCS.PHASECHK.TRANS64 P0, [R0+URZ+0xd0], R4 ;  /* 0x0000d004000085a7 */ /* 0x000ea400080010ff */
[----:B--2---:R-:W-:Y:S05]  /*96b0*/  @!P0 BRA `(.L_x_137) ;  /* 0xfffffffc00f08947 */ /* 0x004fea000383ffff */
[----:B------:R-:W-:Y:S05]  /*96c0*/  BRA `(.L_x_138) ;  /* 0xffffff9000987947 */ /* 0x000fea000383ffff */
.L_x_41:
[----:B------:R-:W-:-:S07]  /*96d0*/  MOV R0, UR4 ;  /* 0x0000000400007c02 */ /* 0x000fce0008000f00 */
.L_x_139:
[----:B-1----:R1:W2:Y:S02]  /*96e0*/  SYNCS.PHASECHK.TRANS64.TRYWAIT P0, [R0+URZ], R2 ;  /* 0x00000002000075a7 */ /* 0x0022a400080011ff */
[----:B--2---:R-:W-:Y:S05]  /*96f0*/  @!P0 NANOSLEEP.SYNCS 0x989680 ;  /* 0x009896800000895d */ /* 0x004fea0003900000 */
[----:B------:R-:W2:Y:S02]  /*9700*/  @!P0 SYNCS.PHASECHK.TRANS64 P0, [R0+URZ], R2 ;  /* 0x00000002000085a7 */ /* 0x000ea400080010ff */
[----:B--2---:R-:W-:Y:S05]  /*9710*/  @!P0 BRA `(.L_x_139) ;  /* 0xfffffffc00f08947 */ /* 0x004fea000383ffff */
[----:B------:R-:W-:Y:S05]  /*9720*/  BRA `(.L_x_140) ;  /* 0xffffff9800347947 */ /* 0x000fea000383ffff */
.L_x_42:
[----:B------:R-:W-:-:S07]  /*9730*/  MOV R0, UR5 ;  /* 0x0000000500007c02 */ /* 0x000fce0008000f00 */
.L_x_141:
[----:B-1----:R1:W2:Y:S02]  /*9740*/  SYNCS.PHASECHK.TRANS64.TRYWAIT P0, [R0+URZ], R3 ;  /* 0x00000003000075a7 */ /* 0x0022a400080011ff */
[----:B--2---:R-:W-:Y:S05]  /*9750*/  @!P0 NANOSLEEP.SYNCS 0x989680 ;  /* 0x009896800000895d */ /* 0x004fea0003900000 */
[----:B------:R-:W2:Y:S02]  /*9760*/  @!P0 SYNCS.PHASECHK.TRANS64 P0, [R0+URZ], R3 ;  /* 0x00000003000085a7 */ /* 0x000ea400080010ff */
[----:B--2---:R-:W-:Y:S05]  /*9770*/  @!P0 BRA `(.L_x_141) ;  /* 0xfffffffc00f08947 */ /* 0x004fea000383ffff */
[----:B------:R-:W-:Y:S05]  /*9780*/  BRA `(.L_x_142) ;  /* 0xffffff9800407947 */ /* 0x000fea000383ffff */
.L_x_43:
[----:B------:R-:W-:-:S07]  /*9790*/  MOV R0, UR5 ;  /* 0x0000000500007c02 */ /* 0x000fce0008000f00 */
.L_x_143:
[----:B-1----:R1:W2:Y:S02]  /*97a0*/  SYNCS.PHASECHK.TRANS64.TRYWAIT P0, [R0+URZ], R3 ;  /* 0x00000003000075a7 */ /* 0x0022a400080011ff */
[----:B--2---:R-:W-:Y:S05]  /*97b0*/  @!P0 NANOSLEEP.SYNCS 0x989680 ;  /* 0x009896800000895d */ /* 0x004fea0003900000 */
[----:B------:R-:W2:Y:S02]  /*97c0*/  @!P0 SYNCS.PHASECHK.TRANS64 P0, [R0+URZ], R3 ;  /* 0x00000003000085a7 */ /* 0x000ea400080010ff */
[----:B--2---:R-:W-:Y:S05]  /*97d0*/  @!P0 BRA `(.L_x_143) ;  /* 0xfffffffc00f08947 */ /* 0x004fea000383ffff */
[----:B------:R-:W-:Y:S05]  /*97e0*/  BRA `(.L_x_144) ;  /* 0xffffff98004c7947 */ /* 0x000fea000383ffff */
.L_x_44:
[----:B------:R-:W-:-:S07]  /*97f0*/  MOV R0, UR5 ;  /* 0x0000000500007c02 */ /* 0x000fce0008000f00 */
.L_x_145:
[----:B-1----:R1:W2:Y:S02]  /*9800*/  SYNCS.PHASECHK.TRANS64.TRYWAIT P0, [R0+URZ], R3 ;  /* 0x00000003000075a7 */ /* 0x0022a400080011ff */
[----:B--2---:R-:W-:Y:S05]  /*9810*/  @!P0 NANOSLEEP.SYNCS 0x989680 ;  /* 0x009896800000895d */ /* 0x004fea0003900000 */
[----:B------:R-:W2:Y:S02]  /*9820*/  @!P0 SYNCS.PHASECHK.TRANS64 P0, [R0+URZ], R3 ;  /* 0x00000003000085a7 */ /* 0x000ea400080010ff */
[----:B--2---:R-:W-:Y:S05]  /*9830*/  @!P0 BRA `(.L_x_145) ;  /* 0xfffffffc00f08947 */ /* 0x004fea000383ffff */
[----:B------:R-:W-:Y:S05]  /*9840*/  BRA `(.L_x_146) ;  /* 0xffffff9800587947 */ /* 0x000fea000383ffff */
.L_x_45:
[----:B------:R-:W-:-:S07]  /*9850*/  MOV R0, UR5 ;  /* 0x0000000500007c02 */ /* 0x000fce0008000f00 */
.L_x_147:
[----:B-1----:R1:W2:Y:S02]  /*9860*/  SYNCS.PHASECHK.TRANS64.TRYWAIT P0, [R0+URZ], R3 ;  /* 0x00000003000075a7 */ /* 0x0022a400080011ff */
[----:B--2---:R-:W-:Y:S05]  /*9870*/  @!P0 NANOSLEEP.SYNCS 0x989680 ;  /* 0x009896800000895d */ /* 0x004fea0003900000 */
[----:B------:R-:W2:Y:S02]  /*9880*/  @!P0 SYNCS.PHASECHK.TRANS64 P0, [R0+URZ], R3 ;  /* 0x00000003000085a7 */ /* 0x000ea400080010ff */
[----:B--2---:R-:W-:Y:S05]  /*9890*/  @!P0 BRA `(.L_x_147) ;  /* 0xfffffffc00f08947 */ /* 0x004fea000383ffff */
[----:B------:R-:W-:Y:S05]  /*98a0*/  BRA `(.L_x_148) ;  /* 0xffffff9800647947 */ /* 0x000fea000383ffff */
.L_x_46:
[----:B------:R-:W-:-:S07]  /*98b0*/  MOV R0, UR5 ;  /* 0x0000000500007c02 */ /* 0x000fce0008000f00 */
.L_x_149:
[----:B-1----:R1:W2:Y:S02]  /*98c0*/  SYNCS.PHASECHK.TRANS64.TRYWAIT P0, [R0+URZ], R3 ;  /* 0x00000003000075a7 */ /* 0x0022a400080011ff */
[----:B--2---:R-:W-:Y:S05]  /*98d0*/  @!P0 NANOSLEEP.SYNCS 0x989680 ;  /* 0x009896800000895d */ /* 0x004fea0003900000 */
[----:B------:R-:W2:Y:S02]  /*98e0*/  @!P0 SYNCS.PHASECHK.TRANS64 P0, [R0+URZ], R3 ;  /* 0x00000003000085a7 */ /* 0x000ea400080010ff */
[----:B--2---:R-:W-:Y:S05]  /*98f0*/  @!P0 BRA `(.L_x_149) ;  /* 0xfffffffc00f08947 */ /* 0x004fea000383ffff */
[----:B------:R-:W-:Y:S05]  /*9900*/  BRA `(.L_x_150) ;  /* 0xffffff9800707947 */ /* 0x000fea000383ffff */
.L_x_47:
[----:B------:R-:W-:-:S07]  /*9910*/  MOV R0, UR5 ;  /* 0x0000000500007c02 */ /* 0x000fce0008000f00 */
.L_x_151:
[----:B-1----:R1:W2:Y:S02]  /*9920*/  SYNCS.PHASECHK.TRANS64.TRYWAIT P0, [R0+URZ], R3 ;  /* 0x00000003000075a7 */ /* 0x0022a400080011ff */
[----:B--2---:R-:W-:Y:S05]  /*9930*/  @!P0 NANOSLEEP.SYNCS 0x989680 ;  /* 0x009896800000895d */ /* 0x004fea0003900000 */
[----:B------:R-:W2:Y:S02]  /*9940*/  @!P0 SYNCS.PHASECHK.TRANS64 P0, [R0+URZ], R3 ;  /* 0x00000003000085a7 */ /* 0x000ea400080010ff */
[----:B--2---:R-:W-:Y:S05]  /*9950*/  @!P0 BRA `(.L_x_151) ;  /* 0xfffffffc00f08947 */ /* 0x004fea000383ffff */
[----:B------:R-:W-:Y:S05]  /*9960*/  BRA `(.L_x_152) ;  /* 0xffffff98007c7947 */ /* 0x000fea000383ffff */
.L_x_50:
[----:B------:R-:W-:-:S07]  /*9970*/  MOV R4, UR4 ;  /* 0x0000000400047c02 */ /* 0x000fce0008000f00 */
.L_x_153:
[----:B-1----:R1:W2:Y:S02]  /*9980*/  SYNCS.PHASECHK.TRANS64.TRYWAIT P1, [R4+URZ+0xd8], R6 ;  /* 0x0000d806040075a7 */ /* 0x0022a400080211ff */
[----:B--2---:R-:W-:Y:S05]  /*9990*/  @!P1 NANOSLEEP.SYNCS 0x989680 ;  /* 0x009896800000995d */ /* 0x004fea0003900000 */
[----:B------:R-:W2:Y:S02]  /*99a0*/  @!P1 SYNCS.PHASECHK.TRANS64 P1, [R4+URZ+0xd8], R6 ;  /* 0x0000d806040095a7 */ /* 0x000ea400080210ff */
[----:B--2---:R-:W-:Y:S05]  /*99b0*/  @!P1 BRA `(.L_x_153) ;  /* 0xfffffffc00f09947 */ /* 0x004fea000383ffff */
[----:B------:R-:W-:Y:S05]  /*99c0*/  BRA `(.L_x_154) ;  /* 0xffffff9800e87947 */ /* 0x000fea000383ffff */
.L_x_51:
[----:B-1----:R-:W-:-:S07]  /*99d0*/  MOV R4, UR4 ;  /* 0x0000000400047c02 */ /* 0x002fce0008000f00 */
.L_x_155:
[----:B-1----:R1:W2:Y:S02]  /*99e0*/  SYNCS.PHASECHK.TRANS64.TRYWAIT P1, [R4+URZ+0xd0], R5 ;  /* 0x0000d005040075a7 */ /* 0x0022a400080211ff */
[----:B--2---:R-:W-:Y:S05]  /*99f0*/  @!P1 NANOSLEEP.SYNCS 0x989680 ;  /* 0x009896800000995d */ /* 0x004fea0003900000 */
[----:B------:R-:W2:Y:S02]  /*9a00*/  @!P1 SYNCS.PHASECHK.TRANS64 P1, [R4+URZ+0xd0], R5 ;  /* 0x0000d005040095a7 */ /* 0x000ea400080210ff */
[----:B--2---:R-:W-:Y:S05]  /*9a10*/  @!P1 BRA `(.L_x_155) ;  /* 0xfffffffc00f09947 */ /* 0x004fea000383ffff */
[----:B------:R-:W-:Y:S05]  /*9a20*/  BRA `(.L_x_156) ;  /* 0xffffff9800f07947 */ /* 0x000fea000383ffff */
.L_x_59:
[----:B------:R-:W-:-:S07]  /*9a30*/  MOV R0, UR20 ;  /* 0x0000001400007c02 */ /* 0x000fce0008000f00 */
.L_x_157:
[----:B--2---:R2:W3:Y:S02]  /*9a40*/  SYNCS.PHASECHK.TRANS64.TRYWAIT P0, [R0+URZ+0xd0], R2 ;  /* 0x0000d002000075a7 */ /* 0x0044e400080011ff */
[----:B---3--:R-:W-:Y:S05]  /*9a50*/  @!P0 NANOSLEEP.SYNCS 0x989680 ;  /* 0x009896800000895d */ /* 0x008fea0003900000 */
[----:B------:R-:W3:Y:S02]  /*9a60*/  @!P0 SYNCS.PHASECHK.TRANS64 P0, [R0+URZ+0xd0], R2 ;  /* 0x0000d002000085a7 */ /* 0x000ee400080010ff */
[----:B---3--:R-:W-:Y:S05]  /*9a70*/  @!P0 BRA `(.L_x_157) ;  /* 0xfffffffc00f08947 */ /* 0x008fea000383ffff */
[----:B------:R-:W-:Y:S05]  /*9a80*/  BRA `(.L_x_158) ;  /* 0xffffffa000807947 */ /* 0x000fea000383ffff */
.L_x_60:
[----:B------:R-:W-:-:S07]  /*9a90*/  MOV R0, UR25 ;  /* 0x0000001900007c02 */ /* 0x000fce0008000f00 */
.L_x_159:
[----:B-1----:R1:W2:Y:S02]  /*9aa0*/  SYNCS.PHASECHK.TRANS64.TRYWAIT P0, [R0+URZ+0xf0], R2 ;  /* 0x0000f002000075a7 */ /* 0x0022a400080011ff */
[----:B--2---:R-:W-:Y:S05]  /*9ab0*/  @!P0 NANOSLEEP.SYNCS 0x989680 ;  /* 0x009896800000895d */ /* 0x004fea0003900000 */
[----:B------:R-:W2:Y:S02]  /*9ac0*/  @!P0 SYNCS.PHASECHK.TRANS64 P0, [R0+URZ+0xf0], R2 ;  /* 0x0000f002000085a7 */ /* 0x000ea400080010ff */
[----:B--2---:R-:W-:Y:S05]  /*9ad0*/  @!P0 BRA `(.L_x_159) ;  /* 0xfffffffc00f08947 */ /* 0x004fea000383ffff */
[----:B------:R-:W-:Y:S05]  /*9ae0*/  BRA `(.L_x_160) ;  /* 0xffffffa000987947 */ /* 0x000fea000383ffff */
.L_x_63:
[----:B-1----:R-:W-:Y:S07]  /*9af0*/  MOV R0, UR18 ;  /* 0x0000001200007c02 */ /* 0x002fee0008000f00 */
.L_x_161:
[----:B-1----:R1:W2:Y:S02]  /*9b00*/  SYNCS.PHASECHK.TRANS64.TRYWAIT P0, [R0+URZ], R3 ;  /* 0x00000003000075a7 */ /* 0x0022a400080011ff */
[----:B--2---:R-:W-:Y:S05]  /*9b10*/  @!P0 NANOSLEEP.SYNCS 0x989680 ;  /* 0x009896800000895d */ /* 0x004fea0003900000 */
[----:B------:R-:W2:Y:S02]  /*9b20*/  @!P0 SYNCS.PHASECHK.TRANS64 P0, [R0+URZ], R3 ;  /* 0x00000003000085a7 */ /* 0x000ea400080010ff */
[----:B--2---:R-:W-:Y:S05]  /*9b30*/  @!P0 BRA `(.L_x_161) ;  /* 0xfffffffc00f08947 */ /* 0x004fea000383ffff */
[----:B------:R-:W-:Y:S05]  /*9b40*/  BRA `(.L_x_62) ;  /* 0xffffffa000bc7947 */ /* 0x000fea000383ffff */
.L_x_66:
[----:B------:R-:W-:-:S07]  /*9b50*/  MOV R0, UR4 ;  /* 0x0000000400007c02 */ /* 0x000fce0008000f00 */
.L_x_162:
[----:B-1----:R1:W3:Y:S02]  /*9b60*/  SYNCS.PHASECHK.TRANS64.TRYWAIT P0, [R0+URZ], R2 ;  /* 0x00000002000075a7 */ /* 0x0022e400080011ff */
[----:B---3--:R-:W-:Y:S05]  /*9b70*/  @!P0 NANOSLEEP.SYNCS 0x989680 ;  /* 0x009896800000895d */ /* 0x008fea0003900000 */
[----:B------:R-:W3:Y:S02]  /*9b80*/  @!P0 SYNCS.PHASECHK.TRANS64 P0, [R0+URZ], R2 ;  /* 0x00000002000085a7 */ /* 0x000ee400080010ff */
[----:B---3--:R-:W-:Y:S05]  /*9b90*/  @!P0 BRA `(.L_x_162) ;  /* 0xfffffffc00f08947 */ /* 0x008fea000383ffff */
[----:B------:R-:W-:Y:S05]  /*9ba0*/  BRA `(.L_x_163) ;  /* 0xffffffa400c07947 */ /* 0x000fea000383ffff */
.L_x_67:
[----:B------:R-:W-:-:S07]  /*9bb0*/  MOV R0, UR4 ;  /* 0x0000000400007c02 */ /* 0x000fce0008000f00 */
.L_x_164:
[----:B-1----:R1:W2:Y:S02]  /*9bc0*/  SYNCS.PHASECHK.TRANS64.TRYWAIT P0, [R0+URZ], R2 ;  /* 0x00000002000075a7 */ /* 0x0022a400080011ff */
[----:B--2---:R-:W-:Y:S05]  /*9bd0*/  @!P0 NANOSLEEP.SYNCS 0x989680 ;  /* 0x009896800000895d */ /* 0x004fea0003900000 */
[----:B------:R-:W2:Y:S02]  /*9be0*/  @!P0 SYNCS.PHASECHK.TRANS64 P0, [R0+URZ], R2 ;  /* 0x00000002000085a7 */ /* 0x000ea400080010ff */
[----:B--2---:R-:W-:Y:S05]  /*9bf0*/  @!P0 BRA `(.L_x_164) ;  /* 0xfffffffc00f08947 */ /* 0x004fea000383ffff */
[----:B------:R-:W-:Y:S05]  /*9c00*/  BRA `(.L_x_165) ;  /* 0xffffffa400cc7947 */ /* 0x000fea000383ffff */
.L_x_72:
[----:B------:R-:W-:Y:S07]  /*9c10*/  MOV R0, UR20 ;  /* 0x0000001400007c02 */ /* 0x000fee0008000f00 */
.L_x_166:
[----:B-1----:R1:W2:Y:S02]  /*9c20*/  SYNCS.PHASECHK.TRANS64.TRYWAIT P0, [R0+URZ+0xd0], R2 ;  /* 0x0000d002000075a7 */ /* 0x0022a400080011ff */
[----:B--2---:R-:W-:Y:S05]  /*9c30*/  @!P0 NANOSLEEP.SYNCS 0x989680 ;  /* 0x009896800000895d */ /* 0x004fea0003900000 */
[----:B------:R-:W2:Y:S02]  /*9c40*/  @!P0 SYNCS.PHASECHK.TRANS64 P0, [R0+URZ+0xd0], R2 ;  /* 0x0000d002000085a7 */ /* 0x000ea400080010ff */
[----:B--2---:R-:W-:Y:S05]  /*9c50*/  @!P0 BRA `(.L_x_166) ;  /* 0xfffffffc00f08947 */ /* 0x004fea000383ffff */
[----:B------:R-:W-:Y:S05]  /*9c60*/  BRA `(.L_x_167) ;  /* 0xffffffac002c7947 */ /* 0x000fea000383ffff */
.L_x_75:
[----:B------:R-:W-:Y:S07]  /*9c70*/  MOV R0, UR20 ;  /* 0x0000001400007c02 */ /* 0x000fee0008000f00 */
.L_x_168:
[----:B-1----:R1:W2:Y:S02]  /*9c80*/  SYNCS.PHASECHK.TRANS64.TRYWAIT P2, [R0+URZ+0xc8], R2 ;  /* 0x0000c802000075a7 */ /* 0x0022a400080411ff */
[----:B--2---:R-:W-:Y:S05]  /*9c90*/  @!P2 NANOSLEEP.SYNCS 0x989680 ;  /* 0x009896800000a95d */ /* 0x004fea0003900000 */
[----:B------:R-:W2:Y:S02]  /*9ca0*/  @!P2 SYNCS.PHASECHK.TRANS64 P2, [R0+URZ+0xc8], R2 ;  /* 0x0000c8020000a5a7 */ /* 0x000ea400080410ff */
[----:B--2---:R-:W-:Y:S05]  /*9cb0*/  @!P2 BRA `(.L_x_168) ;  /* 0xfffffffc00f0a947 */ /* 0x004fea000383ffff */
[----:B------:R-:W-:Y:S05]  /*9cc0*/  BRA `(.L_x_74) ;  /* 0xffffffb000847947 */ /* 0x000fea000383ffff */
.L_x_78:
[----:B------:R-:W-:Y:S07]  /*9cd0*/  MOV R2, UR20 ;  /* 0x0000001400027c02 */ /* 0x000fee0008000f00 */
.L_x_169:
[----:B-1----:R1:W2:Y:S02]  /*9ce0*/  SYNCS.PHASECHK.TRANS64.TRYWAIT P1, [R2+URZ+0xa0], R8 ;  /* 0x0000a008020075a7 */ /* 0x0022a400080211ff */
[----:B--2---:R-:W-:Y:S05]  /*9cf0*/  @!P1 NANOSLEEP.SYNCS 0x989680 ;  /* 0x009896800000995d */ /* 0x004fea0003900000 */
[----:B------:R-:W2:Y:S02]  /*9d00*/  @!P1 SYNCS.PHASECHK.TRANS64 P1, [R2+URZ+0xa0], R8 ;  /* 0x0000a008020095a7 */ /* 0x000ea400080210ff */
[----:B--2---:R-:W-:Y:S05]  /*9d10*/  @!P1 BRA `(.L_x_169) ;  /* 0xfffffffc00f09947 */ /* 0x004fea000383ffff */
[----:B------:R-:W-:Y:S05]  /*9d20*/  BRA `(.L_x_170) ;  /* 0xffffffb400387947 */ /* 0x000fea000383ffff */
.L_x_79:
[----:B------:R-:W-:Y:S07]  /*9d30*/  MOV R2, UR20 ;  /* 0x0000001400027c02 */ /* 0x000fee0008000f00 */
.L_x_171:
[----:B-1----:R1:W2:Y:S02]  /*9d40*/  SYNCS.PHASECHK.TRANS64.TRYWAIT P1, [R2+URZ+0xa8], R8 ;  /* 0x0000a808020075a7 */ /* 0x0022a400080211ff */
[----:B--2---:R-:W-:Y:S05]  /*9d50*/  @!P1 NANOSLEEP.SYNCS 0x989680 ;  /* 0x009896800000995d */ /* 0x004fea0003900000 */
[----:B------:R-:W2:Y:S02]  /*9d60*/  @!P1 SYNCS.PHASECHK.TRANS64 P1, [R2+URZ+0xa8], R8 ;  /* 0x0000a808020095a7 */ /* 0x000ea400080210ff */
[----:B--2---:R-:W-:Y:S05]  /*9d70*/  @!P1 BRA `(.L_x_171) ;  /* 0xfffffffc00f09947 */ /* 0x004fea000383ffff */
[----:B------:R-:W-:Y:S05]  /*9d80*/  BRA `(.L_x_172) ;  /* 0xffffffb400807947 */ /* 0x000fea000383ffff */
.L_x_80:
[----:B------:R-:W-:Y:S07]  /*9d90*/  MOV R2, UR20 ;  /* 0x0000001400027c02 */ /* 0x000fee0008000f00 */
.L_x_173:
[----:B-1----:R1:W2:Y:S02]  /*9da0*/  SYNCS.PHASECHK.TRANS64.TRYWAIT P1, [R2+URZ+0xb0], R8 ;  /* 0x0000b008020075a7 */ /* 0x0022a400080211ff */
[----:B--2---:R-:W-:Y:S05]  /*9db0*/  @!P1 NANOSLEEP.SYNCS 0x989680 ;  /* 0x009896800000995d */ /* 0x004fea0003900000 */
[----:B------:R-:W2:Y:S02]  /*9dc0*/  @!P1 SYNCS.PHASECHK.TRANS64 P1, [R2+URZ+0xb0], R8 ;  /* 0x0000b008020095a7 */ /* 0x000ea400080210ff */
[----:B--2---:R-:W-:Y:S05]  /*9dd0*/  @!P1 BRA `(.L_x_173) ;  /* 0xfffffffc00f09947 */ /* 0x004fea000383ffff */
[----:B------:R-:W-:Y:S05]  /*9de0*/  BRA `(.L_x_174) ;  /* 0xffffffb400c87947 */ /* 0x000fea000383ffff */
.L_x_81:
[----:B------:R-:W-:Y:S07]  /*9df0*/  MOV R0, UR20 ;  /* 0x0000001400007c02 */ /* 0x000fee0008000f00 */
.L_x_175:
[----:B-1----:R1:W2:Y:S02]  /*9e00*/  SYNCS.PHASECHK.TRANS64.TRYWAIT P0, [R0+URZ+0xb8], R8 ;  /* 0x0000b808000075a7 */ /* 0x0022a400080011ff */
[----:B--2---:R-:W-:Y:S05]  /*9e10*/  @!P0 NANOSLEEP.SYNCS 0x989680 ;  /* 0x009896800000895d */ /* 0x004fea0003900000 */
[----:B------:R-:W2:Y:S02]  /*9e20*/  @!P0 SYNCS.PHASECHK.TRANS64 P0, [R0+URZ+0xb8], R8 ;  /* 0x0000b808000085a7 */ /* 0x000ea400080010ff */
[----:B--2---:R-:W-:Y:S05]  /*9e30*/  @!P0 BRA `(.L_x_175) ;  /* 0xfffffffc00f08947 */ /* 0x004fea000383ffff */
[----:B------:R-:W-:Y:S05]  /*9e40*/  BRA `(.L_x_176) ;  /* 0xffffffb800147947 */ /* 0x000fea000383ffff */
.L_x_83:
[----:B------:R-:W-:-:S07]  /*9e50*/  MOV R0, UR20 ;  /* 0x0000001400007c02 */ /* 0x000fce0008000f00 */
.L_x_177:
[----:B--2---:R2:W3:Y:S02]  /*9e60*/  SYNCS.PHASECHK.TRANS64.TRYWAIT P0, [R0+URZ+0xa0], R2 ;  /* 0x0000a002000075a7 */ /* 0x0044e400080011ff */
[----:B---3--:R-:W-:Y:S05]  /*9e70*/  @!P0 NANOSLEEP.SYNCS 0x989680 ;  /* 0x009896800000895d */ /* 0x008fea0003900000 */
[----:B------:R-:W3:Y:S02]  /*9e80*/  @!P0 SYNCS.PHASECHK.TRANS64 P0, [R0+URZ+0xa0], R2 ;  /* 0x0000a002000085a7 */ /* 0x000ee400080010ff */
[----:B---3--:R-:W-:Y:S05]  /*9e90*/  @!P0 BRA `(.L_x_177) ;  /* 0xfffffffc00f08947 */ /* 0x008fea000383ffff */
[----:B------:R-:W-:Y:S05]  /*9ea0*/  BRA `(.L_x_178) ;  /* 0xffffffb8007c7947 */ /* 0x000fea000383ffff */
.L_x_84:
[----:B--2---:R-:W-:-:S07]  /*9eb0*/  MOV R0, UR20 ;  /* 0x0000001400007c02 */ /* 0x004fce0008000f00 */
.L_x_179:
[----:B--2---:R2:W3:Y:S02]  /*9ec0*/  SYNCS.PHASECHK.TRANS64.TRYWAIT P0, [R0+URZ+0xa8], R2 ;  /* 0x0000a802000075a7 */ /* 0x0044e400080011ff */
[----:B---3--:R-:W-:Y:S05]  /*9ed0*/  @!P0 NANOSLEEP.SYNCS 0x989680 ;  /* 0x009896800000895d */ /* 0x008fea0003900000 */
[----:B------:R-:W3:Y:S02]  /*9ee0*/  @!P0 SYNCS.PHASECHK.TRANS64 P0, [R0+URZ+0xa8], R2 ;  /* 0x0000a802000085a7 */ /* 0x000ee400080010ff */
[----:B---3--:R-:W-:Y:S05]  /*9ef0*/  @!P0 BRA `(.L_x_179) ;  /* 0xfffffffc00f08947 */ /* 0x008fea000383ffff */
[----:B------:R-:W-:Y:S05]  /*9f00*/  BRA `(.L_x_180) ;  /* 0xffffffb8006c7947 */ /* 0x000fea000383ffff */
.L_x_85:
[----:B--2---:R-:W-:-:S07]  /*9f10*/  MOV R0, UR20 ;  /* 0x0000001400007c02 */ /* 0x004fce0008000f00 */
.L_x_181:
[----:B--2---:R2:W3:Y:S02]  /*9f20*/  SYNCS.PHASECHK.TRANS64.TRYWAIT P0, [R0+URZ+0xb0], R2 ;  /* 0x0000b002000075a7 */ /* 0x0044e400080011ff */
[----:B---3--:R-:W-:Y:S05]  /*9f30*/  @!P0 NANOSLEEP.SYNCS 0x989680 ;  /* 0x009896800000895d */ /* 0x008fea0003900000 */
[----:B------:R-:W3:Y:S02]  /*9f40*/  @!P0 SYNCS.PHASECHK.TRANS64 P0, [R0+URZ+0xb0], R2 ;  /* 0x0000b002000085a7 */ /* 0x000ee400080010ff */
[----:B---3--:R-:W-:Y:S05]  /*9f50*/  @!P0 BRA `(.L_x_181) ;  /* 0xfffffffc00f08947 */ /* 0x008fea000383ffff */
[----:B------:R-:W-:Y:S05]  /*9f60*/  BRA `(.L_x_182) ;  /* 0xffffffb8005c7947 */ /* 0x000fea000383ffff */
.L_x_87:
[----:B------:R-:W-:Y:S07]  /*9f70*/  MOV R0, UR49 ;  /* 0x0000003100007c02 */ /* 0x000fee0008000f00 */
.L_x_183:
[----:B-1----:R1:W2:Y:S02]  /*9f80*/  SYNCS.PHASECHK.TRANS64.TRYWAIT P0, [R0+URZ+0xd0], R2 ;  /* 0x0000d002000075a7 */ /* 0x0022a400080011ff */
[----:B--2---:R-:W-:Y:S05]  /*9f90*/  @!P0 NANOSLEEP.SYNCS 0x989680 ;  /* 0x009896800000895d */ /* 0x004fea0003900000 */
[----:B------:R-:W2:Y:S02]  /*9fa0*/  @!P0 SYNCS.PHASECHK.TRANS64 P0, [R0+URZ+0xd0], R2 ;  /* 0x0000d002000085a7 */ /* 0x000ea400080010ff */
[----:B--2---:R-:W-:Y:S05]  /*9fb0*/  @!P0 BRA `(.L_x_183) ;  /* 0xfffffffc00f08947 */ /* 0x004fea000383ffff */
[----:B------:R-:W-:Y:S05]  /*9fc0*/  BRA `(.L_x_184) ;  /* 0xffffffbc00447947 */ /* 0x000fea000383ffff */
.L_x_98:
[----:B-1----:R-:W-:Y:S04]  /*9fd0*/  MOV R2, UR49 ;  /* 0x0000003100027c02 */ /* 0x002fe80008000f00 */
[----:B------:R1:W2:Y:S03]  /*9fe0*/  SYNCS.PHASECHK.TRANS64.TRYWAIT P1, [R2+URZ+0x80], R3 ;  /* 0x00008003020075a7 */ /* 0x0002a600080211ff */
[----:B--2---:R-:W-:Y:S05]  /*9ff0*/  @!P1 NANOSLEEP.SYNCS 0x989680 ;  /* 0x009896800000995d */ /* 0x004fea0003900000 */
[----:B------:R-:W2:Y:S02]  /*a000*/  @!P1 SYNCS.PHASECHK.TRANS64 P1, [R2+URZ+0x80], R3 ;  /* 0x00008003020095a7 */ /* 0x000ea400080210ff */
[----:B--2---:R-:W-:Y:S05]  /*a010*/  @!P1 BRA `(.L_x_98) ;  /* 0xfffffffc00ec9947 */ /* 0x004fea000383ffff */
[----:B------:R-:W-:Y:S05]  /*a020*/  BRA `(.L_x_97) ;  /* 0xffffffcc003c7947 */ /* 0x000fea000383ffff */
.L_x_100:
[----:B-1----:R1:W4:Y:S02]  /*a030*/  SYNCS.PHASECHK.TRANS64.TRYWAIT P1, [R84+URZ+0xe0], R0 ;  /* 0x0000e000540075a7 */ /* 0x00232400080211ff */
[----:B----4-:R-:W-:Y:S05]  /*a040*/  @!P1 NANOSLEEP.SYNCS 0x989680 ;  /* 0x009896800000995d */ /* 0x010fea0003900000 */
[----:B------:R-:W4:Y:S02]  /*a050*/  @!P1 SYNCS.PHASECHK.TRANS64 P1, [R84+URZ+0xe0], R0 ;  /* 0x0000e000540095a7 */ /* 0x000f2400080210ff */
[----:B----4-:R-:W-:Y:S05]  /*a060*/  @!P1 BRA `(.L_x_100) ;  /* 0xfffffffc00f09947 */ /* 0x010fea000383ffff */
[----:B------:R-:W-:Y:S05]  /*a070*/  BRA `(.L_x_99) ;  /* 0xffffffcc00607947 */ /* 0x000fea000383ffff */
.L_x_109:
[----:B-1----:R1:W2:Y:S02]  /*a080*/  SYNCS.PHASECHK.TRANS64.TRYWAIT P1, [R2+URZ+0x80], R0 ;  /* 0x00008000020075a7 */ /* 0x0022a400080211ff */
[----:B--2---:R-:W-:Y:S05]  /*a090*/  @!P1 NANOSLEEP.SYNCS 0x989680 ;  /* 0x009896800000995d */ /* 0x004fea0003900000 */
[----:B------:R-:W2:Y:S02]  /*a0a0*/  @!P1 SYNCS.PHASECHK.TRANS64 P1, [R2+URZ+0x80], R0 ;  /* 0x00008000020095a7 */ /* 0x000ea400080210ff */
[----:B--2---:R-:W-:Y:S05]  /*a0b0*/  @!P1 BRA `(.L_x_109) ;  /* 0xfffffffc00f09947 */ /* 0x004fea000383ffff */
[----:B------:R-:W-:Y:S05]  /*a0c0*/  BRA `(.L_x_108) ;  /* 0xffffffd400947947 */ /* 0x000fea000383ffff */
.L_x_117:
[----:B-1----:R1:W2:Y:S02]  /*a0d0*/  SYNCS.PHASECHK.TRANS64.TRYWAIT P1, [R0+URZ+0x80], R5 ;  /* 0x00008005000075a7 */ /* 0x0022a400080211ff */
[----:B--2---:R-:W-:Y:S05]  /*a0e0*/  @!P1 NANOSLEEP.SYNCS 0x989680 ;  /* 0x009896800000995d */ /* 0x004fea0003900000 */
[----:B------:R-:W2:Y:S02]  /*a0f0*/  @!P1 SYNCS.PHASECHK.TRANS64 P1, [R0+URZ+0x80], R5 ;  /* 0x00008005000095a7 */ /* 0x000ea400080210ff */
[----:B--2---:R-:W-:Y:S05]  /*a100*/  @!P1 BRA `(.L_x_117) ;  /* 0xfffffffc00f09947 */ /* 0x004fea000383ffff */
[----:B------:R-:W-:Y:S05]  /*a110*/  BRA `(.L_x_116) ;  /* 0xffffffdc00e47947 */ /* 0x000fea000383ffff */
.L_x_125:
[----:B--2---:R2:W3:Y:S02]  /*a120*/  SYNCS.PHASECHK.TRANS64.TRYWAIT P1, [R2+URZ+0x80], R3 ;  /* 0x00008003020075a7 */ /* 0x0044e400080211ff */
[----:B---3--:R-:W-:Y:S05]  /*a130*/  @!P1 NANOSLEEP.SYNCS 0x989680 ;  /* 0x009896800000995d */ /* 0x008fea0003900000 */
[----:B------:R-:W3:Y:S02]  /*a140*/  @!P1 SYNCS.PHASECHK.TRANS64 P1, [R2+URZ+0x80], R3 ;  /* 0x00008003020095a7 */ /* 0x000ee400080210ff */
[----:B---3--:R-:W-:Y:S05]  /*a150*/  @!P1 BRA `(.L_x_125) ;  /* 0xfffffffc00f09947 */ /* 0x008fea000383ffff */
[----:B------:R-:W-:Y:S05]  /*a160*/  BRA `(.L_x_124) ;  /* 0xffffffe800307947 */ /* 0x000fea000383ffff */
        .weak           $__internal_0_$__cuda_sm10x_tcgen05_guardrail_trap_col_being_dealloced_not_returned_by_alloc
        .type           $__internal_0_$__cuda_sm10x_tcgen05_guardrail_trap_col_being_dealloced_not_returned_by_alloc,@function
        .size           $__internal_0_$__cuda_sm10x_tcgen05_guardrail_trap_col_being_dealloced_not_returned_by_alloc,($__internal_1_$__cuda_sm10x_tcgen05_guardrail_trap_phase_invalid_during_alloc - $__internal_0_$__cuda_sm10x_tcgen05_guardrail_trap_col_being_dealloced_not_returned_by_alloc)
$__internal_0_$__cuda_sm10x_tcgen05_guardrail_trap_col_being_dealloced_not_returned_by_alloc:
[----:B------:R-:W-:Y:S05]  /*a170*/  BPT.TRAP 0x1 ;  /* 0x000000040000795c */ /* 0x000fea0000300000 */
[----:B------:R-:W-:-:S04]  /*a180*/  HFMA2 R3, -RZ, RZ, 0, 0 ;  /* 0x00000000ff037431 */ /* 0x000fc800000001ff */
[----:B------:R-:W-:Y:S05]  /*a190*/  RET.REL.NODEC R2 `(_ZN7cutlass13device_kernelINS_4conv6kernel13ConvUniversalINS1_16ConvProblemShapeILNS1_8OperatorE1ELi3EEENS1_10collective14CollectiveConvINS1_47MainloopSm100TmaUmmaWarpSpecializedImplicitGemmILS5_1ELi8ELi3ELi1ELi2EN4cute5tupleIJNSA_1CILi2EEENSC_ILi1EEESE_EEEEENSB_IJNSC_ILi64EEENSC_ILi128EEENSB_IJNSC_ILi32EEEEEEEEENS_10tfloat32_tESM_NSA_8TiledMMAINSA_8MMA_AtomIJNSA_17SM100_MMA_TF32_SSISM_SM_fLi64ELi128ELNSA_4UMMA5MajorE0ELSR_1ELNSQ_7ScaleInE0ELSS_0EEEEEENSA_6LayoutINSB_IJSE_SE_SE_EEENSB_IJNSC_ILi0EEESX_SX_EEEEENSB_IJNSA_10UnderscoreES10_S10_EEEEENS7_6detail27Sm100ImplicitGemmTileTraitsINSA_20SM90_TMA_LOAD_IM2COLENSA_14ComposedLayoutINSA_7SwizzleILi3ELi4ELi3EEENSA_18smem_ptr_flag_bitsILi32EEENSV_INSB_IJNSC_ILi8EEESJ_EEENSB_IJSJ_SE_EEEEEEEvEENS14_INSA_23SM90_TMA_LOAD_MULTICASTENS16_INS17_ILi2ELi5ELi2EEES1A_NSV_INSB_IJSJ_NSC_ILi4EEEEEENSB_IJSE_SJ_EEEEEEEvEEEENS_8epilogue10collective18CollectiveEpilogueINS1Q_23Sm100TmaWarpSpecializedILi4ELi2ELi16ELb1ELb0EEEJSL_NSB_IJNSV_ISH_SE_EENSV_ISJ_SE_EEEEESM_NSB_IJNSB_IJllllEEESE_SX_EEESM_S1Z_NS1Q_6fusion15FusionCallbacksIS1U_NS20_17LinearCombinationISM_fSM_fLNS_15FloatRoundStyleE2EEESL_S1X_JEEENSA_5SM1004TMEM4LOAD26SM100_TMEM_LOAD_16dp128b8xES15_S1F_NSA_17SM75_U32x4_LDSM_NENSA_21SM90_TMA_STORE_IM2COLES1F_NSA_17SM90_U32x4_STSM_NENSA_39AutoVectorizingCopyWithAssumedAlignmentILi128EEEEEEvvEEEEvNT_6ParamsE) ;  /* 0xffffff5c02987950 */ /* 0x000fea0003c3ffff */
        .weak           $__internal_1_$__cuda_sm10x_tcgen05_guardrail_trap_phase_invalid_during_alloc
        .type           $__internal_1_$__cuda_sm10x_tcgen05_guardrail_trap_phase_invalid_during_alloc,@function
        .size           $__internal_1_$__cuda_sm10x_tcgen05_guardrail_trap_phase_invalid_during_alloc,($__internal_2_$__cuda_sm10x_tcgen05_guardrail_trap_unallocated_columns_being_dealloced - $__internal_1_$__cuda_sm10x_tcgen05_guardrail_trap_phase_invalid_during_alloc)
$__internal_1_$__cuda_sm10x_tcgen05_guardrail_trap_phase_invalid_during_alloc:
[----:B------:R-:W-:Y:S05]  /*a1a0*/  BPT.TRAP 0x1 ;  /* 0x000000040000795c */ /* 0x000fea0000300000 */
[----:B------:R-:W-:-:S04]  /*a1b0*/  MOV R5, 0x0 ;  /* 0x0000000000057802 */ /* 0x000fc80000000f00 */
[----:B------:R-:W-:Y:S05]  /*a1c0*/  RET.REL.NODEC R4 `(_ZN7cutlass13device_kernelINS_4conv6kernel13ConvUniversalINS1_16ConvProblemShapeILNS1_8OperatorE1ELi3EEENS1_10collective14CollectiveConvINS1_47MainloopSm100TmaUmmaWarpSpecializedImplicitGemmILS5_1ELi8ELi3ELi1ELi2EN4cute5tupleIJNSA_1CILi2EEENSC_ILi1EEESE_EEEEENSB_IJNSC_ILi64EEENSC_ILi128EEENSB_IJNSC_ILi32EEEEEEEEENS_10tfloat32_tESM_NSA_8TiledMMAINSA_8MMA_AtomIJNSA_17SM100_MMA_TF32_SSISM_SM_fLi64ELi128ELNSA_4UMMA5MajorE0ELSR_1ELNSQ_7ScaleInE0ELSS_0EEEEEENSA_6LayoutINSB_IJSE_SE_SE_EEENSB_IJNSC_ILi0EEESX_SX_EEEEENSB_IJNSA_10UnderscoreES10_S10_EEEEENS7_6detail27Sm100ImplicitGemmTileTraitsINSA_20SM90_TMA_LOAD_IM2COLENSA_14ComposedLayoutINSA_7SwizzleILi3ELi4ELi3EEENSA_18smem_ptr_flag_bitsILi32EEENSV_INSB_IJNSC_ILi8EEESJ_EEENSB_IJSJ_SE_EEEEEEEvEENS14_INSA_23SM90_TMA_LOAD_MULTICASTENS16_INS17_ILi2ELi5ELi2EEES1A_NSV_INSB_IJSJ_NSC_ILi4EEEEEENSB_IJSE_SJ_EEEEEEEvEEEENS_8epilogue10collective18CollectiveEpilogueINS1Q_23Sm100TmaWarpSpecializedILi4ELi2ELi16ELb1ELb0EEEJSL_NSB_IJNSV_ISH_SE_EENSV_ISJ_SE_EEEEESM_NSB_IJNSB_IJllllEEESE_SX_EEESM_S1Z_NS1Q_6fusion15FusionCallbacksIS1U_NS20_17LinearCombinationISM_fSM_fLNS_15FloatRoundStyleE2EEESL_S1X_JEEENSA_5SM1004TMEM4LOAD26SM100_TMEM_LOAD_16dp128b8xES15_S1F_NSA_17SM75_U32x4_LDSM_NENSA_21SM90_TMA_STORE_IM2COLES1F_NSA_17SM90_U32x4_STSM_NENSA_39AutoVectorizingCopyWithAssumedAlignmentILi128EEEEEEvvEEEEvNT_6ParamsE) ;  /* 0xffffff5c048c7950 */ /* 0x000fea0003c3ffff */
        .weak           $__internal_2_$__cuda_sm10x_tcgen05_guardrail_trap_unallocated_columns_being_dealloced
        .type           $__internal_2_$__cuda_sm10x_tcgen05_guardrail_trap_unallocated_columns_being_dealloced,@function
        .size           $__internal_2_$__cuda_sm10x_tcgen05_guardrail_trap_unallocated_columns_being_dealloced,(.L_x_186 - $__internal_2_$__cuda_sm10x_tcgen05_guardrail_trap_unallocated_columns_being_dealloced)
$__internal_2_$__cuda_sm10x_tcgen05_guardrail_trap_unallocated_columns_being_dealloced:
[----:B------:R-:W-:Y:S05]  /*a1d0*/  BPT.TRAP 0x1 ;  /* 0x000000040000795c */ /* 0x000fea0000300000 */
[----:B------:R-:W-:-:S04]  /*a1e0*/  HFMA2 R3, -RZ, RZ, 0, 0 ;  /* 0x00000000ff037431 */ /* 0x000fc800000001ff */
[----:B------:R-:W-:Y:S05]  /*a1f0*/  RET.REL.NODEC R2 `(_ZN7cutlass13device_kernelINS_4conv6kernel13ConvUniversalINS1_16ConvProblemShapeILNS1_8OperatorE1ELi3EEENS1_10collective14CollectiveConvINS1_47MainloopSm100TmaUmmaWarpSpecializedImplicitGemmILS5_1ELi8ELi3ELi1ELi2EN4cute5tupleIJNSA_1CILi2EEENSC_ILi1EEESE_EEEEENSB_IJNSC_ILi64EEENSC_ILi128EEENSB_IJNSC_ILi32EEEEEEEEENS_10tfloat32_tESM_NSA_8TiledMMAINSA_8MMA_AtomIJNSA_17SM100_MMA_TF32_SSISM_SM_fLi64ELi128ELNSA_4UMMA5MajorE0ELSR_1ELNSQ_7ScaleInE0ELSS_0EEEEEENSA_6LayoutINSB_IJSE_SE_SE_EEENSB_IJNSC_ILi0EEESX_SX_EEEEENSB_IJNSA_10UnderscoreES10_S10_EEEEENS7_6detail27Sm100ImplicitGemmTileTraitsINSA_20SM90_TMA_LOAD_IM2COLENSA_14ComposedLayoutINSA_7SwizzleILi3ELi4ELi3EEENSA_18smem_ptr_flag_bitsILi32EEENSV_INSB_IJNSC_ILi8EEESJ_EEENSB_IJSJ_SE_EEEEEEEvEENS14_INSA_23SM90_TMA_LOAD_MULTICASTENS16_INS17_ILi2ELi5ELi2EEES1A_NSV_INSB_IJSJ_NSC_ILi4EEEEEENSB_IJSE_SJ_EEEEEEEvEEEENS_8epilogue10collective18CollectiveEpilogueINS1Q_23Sm100TmaWarpSpecializedILi4ELi2ELi16ELb1ELb0EEEJSL_NSB_IJNSV_ISH_SE_EENSV_ISJ_SE_EEEEESM_NSB_IJNSB_IJllllEEESE_SX_EEESM_S1Z_NS1Q_6fusion15FusionCallbacksIS1U_NS20_17LinearCombinationISM_fSM_fLNS_15FloatRoundStyleE2EEESL_S1X_JEEENSA_5SM1004TMEM4LOAD26SM100_TMEM_LOAD_16dp128b8xES15_S1F_NSA_17SM75_U32x4_LDSM_NENSA_21SM90_TMA_STORE_IM2COLES1F_NSA_17SM90_U32x4_STSM_NENSA_39AutoVectorizingCopyWithAssumedAlignmentILi128EEEEEEvvEEEEvNT_6ParamsE) ;  /* 0xffffff5c02807950 */ /* 0x000fea0003c3ffff */
.L_x_185:
[----:B------:R-:W-:-:S00]  /*a200*/  BRA `(.L_x_185) ;  /* 0xfffffffc00fc7947 */ /* 0x000fc0000383ffff */
[----:B------:R-:W-:-:S00]  /*a210*/  NOP ;  /* 0x0000000000007918 */ /* 0x000fc00000000000 */
        /* <DEDUP_REMOVED lines=14> */
.L_x_186:


//--------------------- .nv.global.init           --------------------------
	.section	.nv.global.init,"aw",@progbits
.nv.global.init:
	.type		$str$29,@object
	.size		$str$29,($str$30 - $str$29)
$str$29:
        /*0000*/ 	.byte	0x28, 0x61, 0x64, 0x64, 0x72, 0x65, 0x73, 0x73, 0x20, 0x26, 0x20, 0x6d, 0x61, 0x73, 0x6b, 0x29
        /*0010*/ 	.byte	0x20, 0x3d, 0x3d, 0x20, 0x30, 0x00
	.type		$str$30,@object
	.size		$str$30,($str$28 - $str$30)
$str$30:
        /*0016*/ 	.byte	0x2f, 0x74, 0x6d, 0x70, 0x2f, 0x63, 0x75, 0x74, 0x6c, 0x61, 0x73, 0x73, 0x5f, 0x73, 0x77, 0x65
        /*0026*/ 	.byte	0x65, 0x70, 0x5f, 0x73, 0x72, 0x63, 0x2f, 0x69, 0x6e, 0x63, 0x6c, 0x75, 0x64, 0x65, 0x2f, 0x63
        /*0036*/ 	.byte	0x75, 0x74, 0x65, 0x2f, 0x70, 0x6f, 0x69, 0x6e, 0x74, 0x65, 0x72, 0x5f, 0x66, 0x6c, 0x61, 0x67
        /*0046*/ 	.byte	0x67, 0x65, 0x64, 0x2e, 0x68, 0x70, 0x70, 0x00
	.type		$str$28,@object
	.size		$str$28,($str$27 - $str$28)
$str$28:
        /*004e*/ 	.byte	0x2f, 0x74, 0x6d, 0x70, 0x2f, 0x63, 0x75, 0x74, 0x6c, 0x61, 0x73, 0x73, 0x5f, 0x73, 0x77, 0x65
        /*005e*/ 	.byte	0x65, 0x70, 0x5f, 0x73, 0x72, 0x63, 0x2f, 0x69, 0x6e, 0x63, 0x6c, 0x75, 0x64, 0x65, 0x2f, 0x63
        /*006e*/ 	.byte	0x75, 0x74, 0x65, 0x2f, 0x61, 0x74, 0x6f, 0x6d, 0x2f, 0x63, 0x6f, 0x70, 0x79, 0x5f, 0x74, 0x72
        /*007e*/ 	.byte	0x61, 0x69, 0x74, 0x73, 0x5f, 0x73, 0x6d, 0x31, 0x30, 0x30, 0x2e, 0x68, 0x70, 0x70, 0x00
	.type		$str$27,@object
	.size		$str$27,(__unnamed_1 - $str$27)
$str$27:
        /*008d*/ 	.byte	0x28, 0x28, 0x75, 0x69, 0x6e, 0x74, 0x33, 0x32, 0x5f, 0x74, 0x28, 0x74, 0x68, 0x72, 0x65, 0x61
        /*009d*/ 	.byte	0x64, 0x49, 0x64, 0x78, 0x2e, 0x78, 0x29, 0x20, 0x2f, 0x20, 0x33, 0x32, 0x29, 0x20, 0x25, 0x20
        /*00ad*/ 	.byte	0x34, 0x29, 0x20, 0x3d, 0x3d, 0x20, 0x28, 0x28, 0x28, 0x74, 0x6d, 0x65, 0x6d, 0x5f, 0x61, 0x64
        /*00bd*/ 	.byte	0x64, 0x72, 0x20, 0x3e, 0x3e, 0x20, 0x31, 0x36, 0x29, 0x20, 0x2f, 0x20, 0x33, 0x32, 0x29, 0x20
        /*00cd*/ 	.byte	0x25, 0x20, 0x34, 0x29, 0x00
	.type		__unnamed_1,@object
	.size		__unnamed_1,(__unnamed_2 - __unnamed_1)
__unnamed_1:
        /*00d2*/ 	.byte	0x61, 0x75, 0x74, 0x6f, 0x20, 0x63, 0x75, 0x74, 0x65, 0x3a, 0x3a, 0x61, 0x73, 0x5f, 0x70, 0x6f
        /* <DEDUP_REMOVED lines=24> */
        /*0262*/ 	.byte	0x30, 0x34, 0x38, 0x3e, 0x3e, 0x3e, 0x3e, 0x5d, 0x00
	.type		__unnamed_2,@object
	.size		__unnamed_2,(.L_2 - __unnamed_2)
__unnamed_2:
        /* <DEDUP_REMOVED lines=45> */
        /*053b*/ 	.byte	0x3e, 0x3e, 0x3e, 0x5d, 0x00
.L_2:


//--------------------- .nv.shared._ZN7cutlass13device_kernelINS_4conv6kernel13ConvUniversalINS1_16ConvProblemShapeILNS1_8OperatorE1ELi3EEENS1_10collective14CollectiveConvINS1_47MainloopSm100TmaUmmaWarpSpecializedImplicitGemmILS5_1ELi8ELi3ELi1ELi2EN4cute5tupleIJNSA_1CILi2EEENSC_ILi1EEESE_EEEEENSB_IJNSC_ILi64EEENSC_ILi128EEENSB_IJNSC_ILi32EEEEEEEEENS_10tfloat32_tESM_NSA_8TiledMMAINSA_8MMA_AtomIJNSA_17SM100_MMA_TF32_SSISM_SM_fLi64ELi128ELNSA_4UMMA5MajorE0ELSR_1ELNSQ_7ScaleInE0ELSS_0EEEEEENSA_6LayoutINSB_IJSE_SE_SE_EEENSB_IJNSC_ILi0EEESX_SX_EEEEENSB_IJNSA_10UnderscoreES10_S10_EEEEENS7_6detail27Sm100ImplicitGemmTileTraitsINSA_20SM90_TMA_LOAD_IM2COLENSA_14ComposedLayoutINSA_7SwizzleILi3ELi4ELi3EEENSA_18smem_ptr_flag_bitsILi32EEENSV_INSB_IJNSC_ILi8EEESJ_EEENSB_IJSJ_SE_EEEEEEEvEENS14_INSA_23SM90_TMA_LOAD_MULTICASTENS16_INS17_ILi2ELi5ELi2EEES1A_NSV_INSB_IJSJ_NSC_ILi4EEEEEENSB_IJSE_SJ_EEEEEEEvEEEENS_8epilogue10collective18CollectiveEpilogueINS1Q_23Sm100TmaWarpSpecializedILi4ELi2ELi16ELb1ELb0EEEJSL_NSB_IJNSV_ISH_SE_EENSV_ISJ_SE_EEEEESM_NSB_IJNSB_IJllllEEESE_SX_EEESM_S1Z_NS1Q_6fusion15FusionCallbacksIS1U_NS20_17LinearCombinationISM_fSM_fLNS_15FloatRoundStyleE2EEESL_S1X_JEEENSA_5SM1004TMEM4LOAD26SM100_TMEM_LOAD_16dp128b8xES15_S1F_NSA_17SM75_U32x4_LDSM_NENSA_21SM90_TMA_STORE_IM2COLES1F_NSA_17SM90_U32x4_STSM_NENSA_39AutoVectorizingCopyWithAssumedAlignmentILi128EEEEEEvvEEEEvNT_6ParamsE --------------------------
	.section	.nv.shared._ZN7cutlass13device_kernelINS_4conv6kernel13ConvUniversalINS1_16ConvProblemShapeILNS1_8OperatorE1ELi3EEENS1_10collective14CollectiveConvINS1_47MainloopSm100TmaUmmaWarpSpecializedImplicitGemmILS5_1ELi8ELi3ELi1ELi2EN4cute5tupleIJNSA_1CILi2EEENSC_ILi1EEESE_EEEEENSB_IJNSC_ILi64EEENSC_ILi128EEENSB_IJNSC_ILi32EEEEEEEEENS_10tfloat32_tESM_NSA_8TiledMMAINSA_8MMA_AtomIJNSA_17SM100_MMA_TF32_SSISM_SM_fLi64ELi128ELNSA_4UMMA5MajorE0ELSR_1ELNSQ_7ScaleInE0ELSS_0EEEEEENSA_6LayoutINSB_IJSE_SE_SE_EEENSB_IJNSC_ILi0EEESX_SX_EEEEENSB_IJNSA_10UnderscoreES10_S10_EEEEENS7_6detail27Sm100ImplicitGemmTileTraitsINSA_20SM90_TMA_LOAD_IM2COLENSA_14ComposedLayoutINSA_7SwizzleILi3ELi4ELi3EEENSA_18smem_ptr_flag_bitsILi32EEENSV_INSB_IJNSC_ILi8EEESJ_EEENSB_IJSJ_SE_EEEEEEEvEENS14_INSA_23SM90_TMA_LOAD_MULTICASTENS16_INS17_ILi2ELi5ELi2EEES1A_NSV_INSB_IJSJ_NSC_ILi4EEEEEENSB_IJSE_SJ_EEEEEEEvEEEENS_8epilogue10collective18CollectiveEpilogueINS1Q_23Sm100TmaWarpSpecializedILi4ELi2ELi16ELb1ELb0EEEJSL_NSB_IJNSV_ISH_SE_EENSV_ISJ_SE_EEEEESM_NSB_IJNSB_IJllllEEESE_SX_EEESM_S1Z_NS1Q_6fusion15FusionCallbacksIS1U_NS20_17LinearCombinationISM_fSM_fLNS_15FloatRoundStyleE2EEESL_S1X_JEEENSA_5SM1004TMEM4LOAD26SM100_TMEM_LOAD_16dp128b8xES15_S1F_NSA_17SM75_U32x4_LDSM_NENSA_21SM90_TMA_STORE_IM2COLES1F_NSA_17SM90_U32x4_STSM_NENSA_39AutoVectorizingCopyWithAssumedAlignmentILi128EEEEEEvvEEEEvNT_6ParamsE,"aw",@nobits
	.sectionflags	@""
	.align	16
	.zero		1024


//--------------------- .nv.shared.reserved.0     --------------------------
	.section	.nv.shared.reserved.0,"aw",@nobits
	.weak		__nv_reservedSMEM_offset_0_alias
	.size		__nv_reservedSMEM_offset_0_alias, 0, 64
	.other		__nv_reservedSMEM_offset_0_alias,@"STO_CUDA_RESERVED_SHARED STV_DEFAULT"
__nv_reservedSMEM_offset_0_alias:
	.zero		0
.nv.shared.reserved.0:
	.zero		64
	.weak		__nv_reservedSMEM_tcgen05_partition
	.type		__nv_reservedSMEM_tcgen05_partition,@object
	.size		__nv_reservedSMEM_tcgen05_partition,(.L_0 - __nv_reservedSMEM_tcgen05_partition)
__nv_reservedSMEM_tcgen05_partition:
	.zero		32
.L_0:


//--------------------- .nv.global                --------------------------
	.section	.nv.global,"aw",@nobits
.nv.global:
	.type		_ZN39_INTERNAL_b0195246_4_k_cu_a75e9a1c_39754cute1_E,@object
	.size		_ZN39_INTERNAL_b0195246_4_k_cu_a75e9a1c_39754cute1_E,(_ZN39_INTERNAL_b0195246_4_k_cu_a75e9a1c_39754cuda3std3__45__cpo6cbeginE - _ZN39_INTERNAL_b0195246_4_k_cu_a75e9a1c_39754cute1_E)
_ZN39_INTERNAL_b0195246_4_k_cu_a75e9a1c_39754cute1_E:
	.zero		1
	.type		_ZN39_INTERNAL_b0195246_4_k_cu_a75e9a1c_39754cuda3std3__45__cpo6cbeginE,@object
	.size		_ZN39_INTERNAL_b0195246_4_k_cu_a75e9a1c_39754cuda3std3__45__cpo6cbeginE,(_ZN39_INTERNAL_b0195246_4_k_cu_a75e9a1c_39754cuda3std3__48in_placeE - _ZN39_INTERNAL_b0195246_4_k_cu_a75e9a1c_39754cuda3std3__45__cpo6cbeginE)
_ZN39_INTERNAL_b0195246_4_k_cu_a75e9a1c_39754cuda3std3__45__cpo6cbeginE:
	.zero		1
	.type		_ZN39_INTERNAL_b0195246_4_k_cu_a75e9a1c_39754cuda3std3__48in_placeE,@object
	.size		_ZN39_INTERNAL_b0195246_4_k_cu_a75e9a1c_39754cuda3std3__48in_placeE,(_ZN39_INTERNAL_b0195246_4_k_cu_a75e9a1c_39754cuda3std6ranges3__45__cpo9iter_moveE - _ZN39_INTERNAL_b0195246_4_k_cu_a75e9a1c_39754cuda3std3__48in_placeE)
_ZN39_INTERNAL_b0195246_4_k_cu_a75e9a1c_39754cuda3std3__48in_placeE:
	.zero		1
	.type		_ZN39_INTERNAL_b0195246_4_k_cu_a75e9a1c_39754cuda3std6ranges3__45__cpo9iter_moveE,@object
	.size		_ZN39_INTERNAL_b0195246_4_k_cu_a75e9a1c_39754cuda3std6ranges3__45__cpo9iter_moveE,(_ZN39_INTERNAL_b0195246_4_k_cu_a75e9a1c_39754cuda3std3__45__cpo5beginE - _ZN39_INTERNAL_b0195246_4_k_cu_a75e9a1c_39754cuda3std6ranges3__45__cpo9iter_moveE)
_ZN39_INTERNAL_b0195246_4_k_cu_a75e9a1c_39754cuda3std6ranges3__45__cpo9iter_moveE:
	.zero		1
	.type		_ZN39_INTERNAL_b0195246_4_k_cu_a75e9a1c_39754cuda3std3__45__cpo5beginE,@object
	.size		_ZN39_INTERNAL_b0195246_4_k_cu_a75e9a1c_39754cuda3std3__45__cpo5beginE,(_ZN39_INTERNAL_b0195246_4_k_cu_a75e9a1c_39754cuda3std3__441_GLOBAL__N__b0195246_4_k_cu_a75e9a1c_39756ignoreE - _ZN39_INTERNAL_b0195246_4_k_cu_a75e9a1c_39754cuda3std3__45__cpo5beginE)
_ZN39_INTERNAL_b0195246_4_k_cu_a75e9a1c_39754cuda3std3__45__cpo5beginE:
	.zero		1
	.type		_ZN39_INTERNAL_b0195246_4_k_cu_a75e9a1c_39754cuda3std3__441_GLOBAL__N__b0195246_4_k_cu_a75e9a1c_39756ignoreE,@object
	.size		_ZN39_INTERNAL_b0195246_4_k_cu_a75e9a1c_39754cuda3std3__441_GLOBAL__N__b0195246_4_k_cu_a75e9a1c_39756ignoreE,(_ZN39_INTERNAL_b0195246_4_k_cu_a75e9a1c_39754cute7productE - _ZN39_INTERNAL_b0195246_4_k_cu_a75e9a1c_39754cuda3std3__441_GLOBAL__N__b0195246_4_k_cu_a75e9a1c_39756ignoreE)
_ZN39_INTERNAL_b0195246_4_k_cu_a75e9a1c_39754cuda3std3__441_GLOBAL__N__b0195246_4_k_cu_a75e9a1c_39756ignoreE:
	.zero		1
	.type		_ZN39_INTERNAL_b0195246_4_k_cu_a75e9a1c_39754cute7productE,@object
	.size		_ZN39_INTERNAL_b0195246_4_k_cu_a75e9a1c_39754cute7productE,(_ZN39_INTERNAL_b0195246_4_k_cu_a75e9a1c_39754cuda3std3__45__cpo3endE - _ZN39_INTERNAL_b0195246_4_k_cu_a75e9a1c_39754cute7productE)
_ZN39_INTERNAL_b0195246_4_k_cu_a75e9a1c_39754cute7productE:
	.zero		1
	.type		_ZN39_INTERNAL_b0195246_4_k_cu_a75e9a1c_39754cuda3std3__45__cpo3endE,@object
	.size		_ZN39_INTERNAL_b0195246_4_k_cu_a75e9a1c_39754cuda3std3__45__cpo3endE,(_ZN39_INTERNAL_b0195246_4_k_cu_a75e9a1c_39754cuda3std3__419piecewise_constructE - _ZN39_INTERNAL_b0195246_4_k_cu_a75e9a1c_39754cuda3std3__45__cpo3endE)
_ZN39_INTERNAL_b0195246_4_k_cu_a75e9a1c_39754cuda3std3__45__cpo3endE:
	.zero		1
	.type		_ZN39_INTERNAL_b0195246_4_k_cu_a75e9a1c_39754cuda3std3__419piecewise_constructE,@object
	.size		_ZN39_INTERNAL_b0195246_4_k_cu_a75e9a1c_39754cuda3std3__419piecewise_constructE,(_ZN39_INTERNAL_b0195246_4_k_cu_a75e9a1c_39754cuda3std3__45__cpo4cendE - _ZN39_INTERNAL_b0195246_4_k_cu_a75e9a1c_39754cuda3std3__419piecewise_constructE)
_ZN39_INTERNAL_b0195246_4_k_cu_a75e9a1c_39754cuda3std3__419piecewise_constructE:
	.zero		1
	.type		_ZN39_INTERNAL_b0195246_4_k_cu_a75e9a1c_39754cuda3std3__45__cpo4cendE,@object
	.size		_ZN39_INTERNAL_b0195246_4_k_cu_a75e9a1c_39754cuda3std3__45__cpo4cendE,(_ZN39_INTERNAL_b0195246_4_k_cu_a75e9a1c_39754cuda3std6ranges3__45__cpo4swapE - _ZN39_INTERNAL_b0195246_4_k_cu_a75e9a1c_39754cuda3std3__45__cpo4cendE)
_ZN39_INTERNAL_b0195246_4_k_cu_a75e9a1c_39754cuda3std3__45__cpo4cendE:
	.zero		1
	.type		_ZN39_INTERNAL_b0195246_4_k_cu_a75e9a1c_39754cuda3std6ranges3__45__cpo4swapE,@object
	.size		_ZN39_INTERNAL_b0195246_4_k_cu_a75e9a1c_39754cuda3std6ranges3__45__cpo4swapE,(.L_10 - _ZN39_INTERNAL_b0195246_4_k_cu_a75e9a1c_39754cuda3std6ranges3__45__cpo4swapE)
_ZN39_INTERNAL_b0195246_4_k_cu_a75e9a1c_39754cuda3std6ranges3__45__cpo4swapE:
	.zero		1
.L_10:


//--------------------- .nv.constant0._ZN7cutlass13device_kernelINS_4conv6kernel13ConvUniversalINS1_16ConvProblemShapeILNS1_8OperatorE1ELi3EEENS1_10collective14CollectiveConvINS1_47MainloopSm100TmaUmmaWarpSpecializedImplicitGemmILS5_1ELi8ELi3ELi1ELi2EN4cute5tupleIJNSA_1CILi2EEENSC_ILi1EEESE_EEEEENSB_IJNSC_ILi64EEENSC_ILi128EEENSB_IJNSC_ILi32EEEEEEEEENS_10tfloat32_tESM_NSA_8TiledMMAINSA_8MMA_AtomIJNSA_17SM100_MMA_TF32_SSISM_SM_fLi64ELi128ELNSA_4UMMA5MajorE0ELSR_1ELNSQ_7ScaleInE0ELSS_0EEEEEENSA_6LayoutINSB_IJSE_SE_SE_EEENSB_IJNSC_ILi0EEESX_SX_EEEEENSB_IJNSA_10UnderscoreES10_S10_EEEEENS7_6detail27Sm100ImplicitGemmTileTraitsINSA_20SM90_TMA_LOAD_IM2COLENSA_14ComposedLayoutINSA_7SwizzleILi3ELi4ELi3EEENSA_18smem_ptr_flag_bitsILi32EEENSV_INSB_IJNSC_ILi8EEESJ_EEENSB_IJSJ_SE_EEEEEEEvEENS14_INSA_23SM90_TMA_LOAD_MULTICASTENS16_INS17_ILi2ELi5ELi2EEES1A_NSV_INSB_IJSJ_NSC_ILi4EEEEEENSB_IJSE_SJ_EEEEEEEvEEEENS_8epilogue10collective18CollectiveEpilogueINS1Q_23Sm100TmaWarpSpecializedILi4ELi2ELi16ELb1ELb0EEEJSL_NSB_IJNSV_ISH_SE_EENSV_ISJ_SE_EEEEESM_NSB_IJNSB_IJllllEEESE_SX_EEESM_S1Z_NS1Q_6fusion15FusionCallbacksIS1U_NS20_17LinearCombinationISM_fSM_fLNS_15FloatRoundStyleE2EEESL_S1X_JEEENSA_5SM1004TMEM4LOAD26SM100_TMEM_LOAD_16dp128b8xES15_S1F_NSA_17SM75_U32x4_LDSM_NENSA_21SM90_TMA_STORE_IM2COLES1F_NSA_17SM90_U32x4_STSM_NENSA_39AutoVectorizingCopyWithAssumedAlignmentILi128EEEEEEvvEEEEvNT_6ParamsE --------------------------
	.section	.nv.constant0._ZN7cutlass13device_kernelINS_4conv6kernel13ConvUniversalINS1_16ConvProblemShapeILNS1_8OperatorE1ELi3EEENS1_10collective14CollectiveConvINS1_47MainloopSm100TmaUmmaWarpSpecializedImplicitGemmILS5_1ELi8ELi3ELi1ELi2EN4cute5tupleIJNSA_1CILi2EEENSC_ILi1EEESE_EEEEENSB_IJNSC_ILi64EEENSC_ILi128EEENSB_IJNSC_ILi32EEEEEEEEENS_10tfloat32_tESM_NSA_8TiledMMAINSA_8MMA_AtomIJNSA_17SM100_MMA_TF32_SSISM_SM_fLi64ELi128ELNSA_4UMMA5MajorE0ELSR_1ELNSQ_7ScaleInE0ELSS_0EEEEEENSA_6LayoutINSB_IJSE_SE_SE_EEENSB_IJNSC_ILi0EEESX_SX_EEEEENSB_IJNSA_10UnderscoreES10_S10_EEEEENS7_6detail27Sm100ImplicitGemmTileTraitsINSA_20SM90_TMA_LOAD_IM2COLENSA_14ComposedLayoutINSA_7SwizzleILi3ELi4ELi3EEENSA_18smem_ptr_flag_bitsILi32EEENSV_INSB_IJNSC_ILi8EEESJ_EEENSB_IJSJ_SE_EEEEEEEvEENS14_INSA_23SM90_TMA_LOAD_MULTICASTENS16_INS17_ILi2ELi5ELi2EEES1A_NSV_INSB_IJSJ_NSC_ILi4EEEEEENSB_IJSE_SJ_EEEEEEEvEEEENS_8epilogue10collective18CollectiveEpilogueINS1Q_23Sm100TmaWarpSpecializedILi4ELi2ELi16ELb1ELb0EEEJSL_NSB_IJNSV_ISH_SE_EENSV_ISJ_SE_EEEEESM_NSB_IJNSB_IJllllEEESE_SX_EEESM_S1Z_NS1Q_6fusion15FusionCallbacksIS1U_NS20_17LinearCombinationISM_fSM_fLNS_15FloatRoundStyleE2EEESL_S1X_JEEENSA_5SM1004TMEM4LOAD26SM100_TMEM_LOAD_16dp128b8xES15_S1F_NSA_17SM75_U32x4_LDSM_NENSA_21SM90_TMA_STORE_IM2COLES1F_NSA_17SM90_U32x4_STSM_NENSA_39AutoVectorizingCopyWithAssumedAlignmentILi128EEEEEEvvEEEEvNT_6ParamsE,"a",@progbits
	.sectionflags	@""
	.align	4
.nv.constant0._ZN7cutlass13device_kernelINS_4conv6kernel13ConvUniversalINS1_16ConvProblemShapeILNS1_8OperatorE1ELi3EEENS1_10collective14CollectiveConvINS1_47MainloopSm100TmaUmmaWarpSpecializedImplicitGemmILS5_1ELi8ELi3ELi1ELi2EN4cute5tupleIJNSA_1CILi2EEENSC_ILi1EEESE_EEEEENSB_IJNSC_ILi64EEENSC_ILi128EEENSB_IJNSC_ILi32EEEEEEEEENS_10tfloat32_tESM_NSA_8TiledMMAINSA_8MMA_AtomIJNSA_17SM100_MMA_TF32_SSISM_SM_fLi64ELi128ELNSA_4UMMA5MajorE0ELSR_1ELNSQ_7ScaleInE0ELSS_0EEEEEENSA_6LayoutINSB_IJSE_SE_SE_EEENSB_IJNSC_ILi0EEESX_SX_EEEEENSB_IJNSA_10UnderscoreES10_S10_EEEEENS7_6detail27Sm100ImplicitGemmTileTraitsINSA_20SM90_TMA_LOAD_IM2COLENSA_14ComposedLayoutINSA_7SwizzleILi3ELi4ELi3EEENSA_18smem_ptr_flag_bitsILi32EEENSV_INSB_IJNSC_ILi8EEESJ_EEENSB_IJSJ_SE_EEEEEEEvEENS14_INSA_23SM90_TMA_LOAD_MULTICASTENS16_INS17_ILi2ELi5ELi2EEES1A_NSV_INSB_IJSJ_NSC_ILi4EEEEEENSB_IJSE_SJ_EEEEEEEvEEEENS_8epilogue10collective18CollectiveEpilogueINS1Q_23Sm100TmaWarpSpecializedILi4ELi2ELi16ELb1ELb0EEEJSL_NSB_IJNSV_ISH_SE_EENSV_ISJ_SE_EEEEESM_NSB_IJNSB_IJllllEEESE_SX_EEESM_S1Z_NS1Q_6fusion15FusionCallbacksIS1U_NS20_17LinearCombinationISM_fSM_fLNS_15FloatRoundStyleE2EEESL_S1X_JEEENSA_5SM1004TMEM4LOAD26SM100_TMEM_LOAD_16dp128b8xES15_S1F_NSA_17SM75_U32x4_LDSM_NENSA_21SM90_TMA_STORE_IM2COLES1F_NSA_17SM90_U32x4_STSM_NENSA_39AutoVectorizingCopyWithAssumedAlignmentILi128EEEEEEvvEEEEvNT_6ParamsE:
	.zero		3200


//--------------------- SYMBOLS --------------------------

	.type		.nv.reservedSmem.offset0,@object
	.size		.nv.reservedSmem.offset0,0x4
	.type		.nv.reservedSmem.cap,@object
	.size		.nv.reservedSmem.cap,0x4
	.type		__assertfail,@function
